//
// Generated by NVIDIA NVVM Compiler
//
// Compiler Build ID: CL-36424714
// Cuda compilation tools, release 13.0, V13.0.88
// Based on NVVM 20.0.0
//

.version 9.0
.target sm_100
.address_size 64

	// .globl	_Z9to_real_pPA2_fPdi
.extern .func  (.param .b32 func_retval0) vprintf
(
	.param .b64 vprintf_param_0,
	.param .b64 vprintf_param_1
)
;
// _ZZ4sumPPdS_iE5cache has been demoted
.global .align 1 .b8 $str[8] = {78, 84, 32, 105, 115, 32, 50};

.visible .entry _Z9to_real_pPA2_fPdi(
	.param .u64 .ptr .align 1 _Z9to_real_pPA2_fPdi_param_0,
	.param .u64 .ptr .align 1 _Z9to_real_pPA2_fPdi_param_1,
	.param .u32 _Z9to_real_pPA2_fPdi_param_2
)
{
	.reg .pred 	%p<15>;
	.reg .b32 	%r<35>;
	.reg .b32 	%f<32>;
	.reg .b64 	%rd<43>;
	.reg .b64 	%fd<32>;

	ld.param.u64 	%rd13, [_Z9to_real_pPA2_fPdi_param_0];
	ld.param.u64 	%rd14, [_Z9to_real_pPA2_fPdi_param_1];
	ld.param.u32 	%r20, [_Z9to_real_pPA2_fPdi_param_2];
	cvta.to.global.u64 	%rd1, %rd14;
	cvta.to.global.u64 	%rd2, %rd13;
	mov.u32 	%r21, %tid.x;
	shr.u32 	%r22, %r20, 31;
	add.s32 	%r23, %r20, %r22;
	shr.s32 	%r24, %r23, 1;
	mul.lo.s32 	%r30, %r24, %r21;
	add.s32 	%r25, %r30, %r24;
	setp.eq.s32 	%p1, %r21, 1;
	selp.b32 	%r2, %r20, %r25, %p1;
	setp.ge.s32 	%p2, %r30, %r2;
	setp.lt.s32 	%p3, %r20, 1;
	or.pred  	%p4, %p2, %p3;
	@%p4 bra 	$L__BB0_16;
	and.b32  	%r3, %r20, 15;
	add.s32 	%r4, %r3, -1;
	and.b32  	%r5, %r20, 7;
	add.s32 	%r6, %r5, -1;
	and.b32  	%r7, %r20, 2147483632;
	and.b32  	%r8, %r20, 3;
	neg.s32 	%r9, %r7;
	add.s64 	%rd3, %rd1, 64;
	add.s64 	%rd4, %rd2, 64;
$L__BB0_2:
	setp.lt.u32 	%p5, %r20, 16;
	mul.lo.s32 	%r11, %r30, %r20;
	mov.b32 	%r33, 0;
	@%p5 bra 	$L__BB0_5;
	mul.wide.u32 	%rd15, %r11, 8;
	add.s64 	%rd42, %rd3, %rd15;
	add.s64 	%rd41, %rd4, %rd15;
	mov.u32 	%r31, %r9;
$L__BB0_4:
	.pragma "nounroll";
	ld.global.f32 	%f1, [%rd41+-64];
	cvt.f64.f32 	%fd1, %f1;
	st.global.f64 	[%rd42+-64], %fd1;
	ld.global.f32 	%f2, [%rd41+-56];
	cvt.f64.f32 	%fd2, %f2;
	st.global.f64 	[%rd42+-56], %fd2;
	ld.global.f32 	%f3, [%rd41+-48];
	cvt.f64.f32 	%fd3, %f3;
	st.global.f64 	[%rd42+-48], %fd3;
	ld.global.f32 	%f4, [%rd41+-40];
	cvt.f64.f32 	%fd4, %f4;
	st.global.f64 	[%rd42+-40], %fd4;
	ld.global.f32 	%f5, [%rd41+-32];
	cvt.f64.f32 	%fd5, %f5;
	st.global.f64 	[%rd42+-32], %fd5;
	ld.global.f32 	%f6, [%rd41+-24];
	cvt.f64.f32 	%fd6, %f6;
	st.global.f64 	[%rd42+-24], %fd6;
	ld.global.f32 	%f7, [%rd41+-16];
	cvt.f64.f32 	%fd7, %f7;
	st.global.f64 	[%rd42+-16], %fd7;
	ld.global.f32 	%f8, [%rd41+-8];
	cvt.f64.f32 	%fd8, %f8;
	st.global.f64 	[%rd42+-8], %fd8;
	ld.global.f32 	%f9, [%rd41];
	cvt.f64.f32 	%fd9, %f9;
	st.global.f64 	[%rd42], %fd9;
	ld.global.f32 	%f10, [%rd41+8];
	cvt.f64.f32 	%fd10, %f10;
	st.global.f64 	[%rd42+8], %fd10;
	ld.global.f32 	%f11, [%rd41+16];
	cvt.f64.f32 	%fd11, %f11;
	st.global.f64 	[%rd42+16], %fd11;
	ld.global.f32 	%f12, [%rd41+24];
	cvt.f64.f32 	%fd12, %f12;
	st.global.f64 	[%rd42+24], %fd12;
	ld.global.f32 	%f13, [%rd41+32];
	cvt.f64.f32 	%fd13, %f13;
	st.global.f64 	[%rd42+32], %fd13;
	ld.global.f32 	%f14, [%rd41+40];
	cvt.f64.f32 	%fd14, %f14;
	st.global.f64 	[%rd42+40], %fd14;
	ld.global.f32 	%f15, [%rd41+48];
	cvt.f64.f32 	%fd15, %f15;
	st.global.f64 	[%rd42+48], %fd15;
	ld.global.f32 	%f16, [%rd41+56];
	cvt.f64.f32 	%fd16, %f16;
	st.global.f64 	[%rd42+56], %fd16;
	add.s32 	%r31, %r31, 16;
	add.s64 	%rd42, %rd42, 128;
	add.s64 	%rd41, %rd41, 128;
	setp.eq.s32 	%p6, %r31, 0;
	mov.u32 	%r33, %r7;
	@%p6 bra 	$L__BB0_5;
	bra.uni 	$L__BB0_4;
$L__BB0_5:
	setp.eq.s32 	%p7, %r3, 0;
	@%p7 bra 	$L__BB0_15;
	setp.lt.u32 	%p8, %r4, 7;
	@%p8 bra 	$L__BB0_8;
	add.s32 	%r27, %r33, %r11;
	mul.wide.u32 	%rd16, %r27, 8;
	add.s64 	%rd17, %rd2, %rd16;
	ld.global.f32 	%f17, [%rd17];
	cvt.f64.f32 	%fd17, %f17;
	add.s64 	%rd18, %rd1, %rd16;
	st.global.f64 	[%rd18], %fd17;
	cvt.u64.u32 	%rd19, %r11;
	cvt.u64.u32 	%rd20, %r33;
	add.s64 	%rd21, %rd20, %rd19;
	shl.b64 	%rd22, %rd21, 3;
	add.s64 	%rd23, %rd2, %rd22;
	ld.global.f32 	%f18, [%rd23+8];
	cvt.f64.f32 	%fd18, %f18;
	add.s64 	%rd24, %rd1, %rd22;
	st.global.f64 	[%rd24+8], %fd18;
	ld.global.f32 	%f19, [%rd23+16];
	cvt.f64.f32 	%fd19, %f19;
	st.global.f64 	[%rd24+16], %fd19;
	ld.global.f32 	%f20, [%rd23+24];
	cvt.f64.f32 	%fd20, %f20;
	st.global.f64 	[%rd24+24], %fd20;
	ld.global.f32 	%f21, [%rd23+32];
	cvt.f64.f32 	%fd21, %f21;
	st.global.f64 	[%rd24+32], %fd21;
	ld.global.f32 	%f22, [%rd23+40];
	cvt.f64.f32 	%fd22, %f22;
	st.global.f64 	[%rd24+40], %fd22;
	ld.global.f32 	%f23, [%rd23+48];
	cvt.f64.f32 	%fd23, %f23;
	st.global.f64 	[%rd24+48], %fd23;
	ld.global.f32 	%f24, [%rd23+56];
	cvt.f64.f32 	%fd24, %f24;
	st.global.f64 	[%rd24+56], %fd24;
	add.s32 	%r33, %r33, 8;
$L__BB0_8:
	setp.eq.s32 	%p9, %r5, 0;
	@%p9 bra 	$L__BB0_15;
	setp.lt.u32 	%p10, %r6, 3;
	@%p10 bra 	$L__BB0_11;
	add.s32 	%r28, %r33, %r11;
	mul.wide.u32 	%rd25, %r28, 8;
	add.s64 	%rd26, %rd2, %rd25;
	ld.global.f32 	%f25, [%rd26];
	cvt.f64.f32 	%fd25, %f25;
	add.s64 	%rd27, %rd1, %rd25;
	st.global.f64 	[%rd27], %fd25;
	cvt.u64.u32 	%rd28, %r11;
	cvt.u64.u32 	%rd29, %r33;
	add.s64 	%rd30, %rd29, %rd28;
	shl.b64 	%rd31, %rd30, 3;
	add.s64 	%rd32, %rd2, %rd31;
	ld.global.f32 	%f26, [%rd32+8];
	cvt.f64.f32 	%fd26, %f26;
	add.s64 	%rd33, %rd1, %rd31;
	st.global.f64 	[%rd33+8], %fd26;
	ld.global.f32 	%f27, [%rd32+16];
	cvt.f64.f32 	%fd27, %f27;
	st.global.f64 	[%rd33+16], %fd27;
	ld.global.f32 	%f28, [%rd32+24];
	cvt.f64.f32 	%fd28, %f28;
	st.global.f64 	[%rd33+24], %fd28;
	add.s32 	%r33, %r33, 4;
$L__BB0_11:
	setp.eq.s32 	%p11, %r8, 0;
	@%p11 bra 	$L__BB0_15;
	setp.eq.s32 	%p12, %r8, 1;
	add.s32 	%r29, %r33, %r11;
	mul.wide.u32 	%rd34, %r29, 8;
	add.s64 	%rd35, %rd2, %rd34;
	ld.global.f32 	%f29, [%rd35];
	cvt.f64.f32 	%fd29, %f29;
	add.s64 	%rd36, %rd1, %rd34;
	st.global.f64 	[%rd36], %fd29;
	@%p12 bra 	$L__BB0_15;
	setp.eq.s32 	%p13, %r8, 2;
	cvt.u64.u32 	%rd37, %r11;
	cvt.u64.u32 	%rd38, %r33;
	add.s64 	%rd39, %rd38, %rd37;
	shl.b64 	%rd40, %rd39, 3;
	add.s64 	%rd11, %rd2, %rd40;
	ld.global.f32 	%f30, [%rd11+8];
	cvt.f64.f32 	%fd30, %f30;
	add.s64 	%rd12, %rd1, %rd40;
	st.global.f64 	[%rd12+8], %fd30;
	@%p13 bra 	$L__BB0_15;
	ld.global.f32 	%f31, [%rd11+16];
	cvt.f64.f32 	%fd31, %f31;
	st.global.f64 	[%rd12+16], %fd31;
$L__BB0_15:
	add.s32 	%r30, %r30, 1;
	setp.ne.s32 	%p14, %r30, %r2;
	@%p14 bra 	$L__BB0_2;
$L__BB0_16:
	ret;

}
	// .globl	_Z7scale_pPA2_fi
.visible .entry _Z7scale_pPA2_fi(
	.param .u64 .ptr .align 1 _Z7scale_pPA2_fi_param_0,
	.param .u32 _Z7scale_pPA2_fi_param_1
)
{
	.reg .pred 	%p<14>;
	.reg .b32 	%r<36>;
	.reg .b32 	%f<64>;
	.reg .b64 	%rd<30>;

	ld.param.u64 	%rd7, [_Z7scale_pPA2_fi_param_0];
	ld.param.u32 	%r20, [_Z7scale_pPA2_fi_param_1];
	cvta.to.global.u64 	%rd1, %rd7;
	mov.u32 	%r21, %tid.x;
	shr.u32 	%r22, %r20, 31;
	add.s32 	%r23, %r20, %r22;
	shr.s32 	%r24, %r23, 1;
	mul.lo.s32 	%r31, %r24, %r21;
	add.s32 	%r25, %r31, %r24;
	setp.eq.s32 	%p1, %r21, 1;
	selp.b32 	%r2, %r20, %r25, %p1;
	setp.ge.s32 	%p2, %r31, %r2;
	@%p2 bra 	$L__BB1_17;
	mul.lo.s32 	%r26, %r20, %r20;
	setp.lt.s32 	%p3, %r20, 1;
	cvt.rn.f32.u32 	%f1, %r26;
	@%p3 bra 	$L__BB1_17;
	and.b32  	%r3, %r20, 15;
	add.s32 	%r4, %r3, -1;
	and.b32  	%r5, %r20, 7;
	add.s32 	%r6, %r5, -1;
	and.b32  	%r7, %r20, 2147483632;
	and.b32  	%r8, %r20, 3;
	neg.s32 	%r9, %r7;
	add.s64 	%rd2, %rd1, 64;
$L__BB1_3:
	setp.lt.u32 	%p4, %r20, 16;
	mul.lo.s32 	%r11, %r31, %r20;
	mov.b32 	%r34, 0;
	@%p4 bra 	$L__BB1_6;
	mul.wide.u32 	%rd8, %r11, 8;
	add.s64 	%rd29, %rd2, %rd8;
	mov.u32 	%r32, %r9;
$L__BB1_5:
	.pragma "nounroll";
	ld.global.f32 	%f2, [%rd29+-64];
	div.rn.f32 	%f3, %f2, %f1;
	st.global.f32 	[%rd29+-64], %f3;
	ld.global.f32 	%f4, [%rd29+-56];
	div.rn.f32 	%f5, %f4, %f1;
	st.global.f32 	[%rd29+-56], %f5;
	ld.global.f32 	%f6, [%rd29+-48];
	div.rn.f32 	%f7, %f6, %f1;
	st.global.f32 	[%rd29+-48], %f7;
	ld.global.f32 	%f8, [%rd29+-40];
	div.rn.f32 	%f9, %f8, %f1;
	st.global.f32 	[%rd29+-40], %f9;
	ld.global.f32 	%f10, [%rd29+-32];
	div.rn.f32 	%f11, %f10, %f1;
	st.global.f32 	[%rd29+-32], %f11;
	ld.global.f32 	%f12, [%rd29+-24];
	div.rn.f32 	%f13, %f12, %f1;
	st.global.f32 	[%rd29+-24], %f13;
	ld.global.f32 	%f14, [%rd29+-16];
	div.rn.f32 	%f15, %f14, %f1;
	st.global.f32 	[%rd29+-16], %f15;
	ld.global.f32 	%f16, [%rd29+-8];
	div.rn.f32 	%f17, %f16, %f1;
	st.global.f32 	[%rd29+-8], %f17;
	ld.global.f32 	%f18, [%rd29];
	div.rn.f32 	%f19, %f18, %f1;
	st.global.f32 	[%rd29], %f19;
	ld.global.f32 	%f20, [%rd29+8];
	div.rn.f32 	%f21, %f20, %f1;
	st.global.f32 	[%rd29+8], %f21;
	ld.global.f32 	%f22, [%rd29+16];
	div.rn.f32 	%f23, %f22, %f1;
	st.global.f32 	[%rd29+16], %f23;
	ld.global.f32 	%f24, [%rd29+24];
	div.rn.f32 	%f25, %f24, %f1;
	st.global.f32 	[%rd29+24], %f25;
	ld.global.f32 	%f26, [%rd29+32];
	div.rn.f32 	%f27, %f26, %f1;
	st.global.f32 	[%rd29+32], %f27;
	ld.global.f32 	%f28, [%rd29+40];
	div.rn.f32 	%f29, %f28, %f1;
	st.global.f32 	[%rd29+40], %f29;
	ld.global.f32 	%f30, [%rd29+48];
	div.rn.f32 	%f31, %f30, %f1;
	st.global.f32 	[%rd29+48], %f31;
	ld.global.f32 	%f32, [%rd29+56];
	div.rn.f32 	%f33, %f32, %f1;
	st.global.f32 	[%rd29+56], %f33;
	add.s32 	%r32, %r32, 16;
	add.s64 	%rd29, %rd29, 128;
	setp.eq.s32 	%p5, %r32, 0;
	mov.u32 	%r34, %r7;
	@%p5 bra 	$L__BB1_6;
	bra.uni 	$L__BB1_5;
$L__BB1_6:
	setp.eq.s32 	%p6, %r3, 0;
	@%p6 bra 	$L__BB1_16;
	setp.lt.u32 	%p7, %r4, 7;
	@%p7 bra 	$L__BB1_9;
	add.s32 	%r28, %r34, %r11;
	mul.wide.u32 	%rd9, %r28, 8;
	add.s64 	%rd10, %rd1, %rd9;
	ld.global.f32 	%f34, [%rd10];
	div.rn.f32 	%f35, %f34, %f1;
	st.global.f32 	[%rd10], %f35;
	cvt.u64.u32 	%rd11, %r11;
	cvt.u64.u32 	%rd12, %r34;
	add.s64 	%rd13, %rd12, %rd11;
	shl.b64 	%rd14, %rd13, 3;
	add.s64 	%rd15, %rd1, %rd14;
	ld.global.f32 	%f36, [%rd15+8];
	div.rn.f32 	%f37, %f36, %f1;
	st.global.f32 	[%rd15+8], %f37;
	ld.global.f32 	%f38, [%rd15+16];
	div.rn.f32 	%f39, %f38, %f1;
	st.global.f32 	[%rd15+16], %f39;
	ld.global.f32 	%f40, [%rd15+24];
	div.rn.f32 	%f41, %f40, %f1;
	st.global.f32 	[%rd15+24], %f41;
	ld.global.f32 	%f42, [%rd15+32];
	div.rn.f32 	%f43, %f42, %f1;
	st.global.f32 	[%rd15+32], %f43;
	ld.global.f32 	%f44, [%rd15+40];
	div.rn.f32 	%f45, %f44, %f1;
	st.global.f32 	[%rd15+40], %f45;
	ld.global.f32 	%f46, [%rd15+48];
	div.rn.f32 	%f47, %f46, %f1;
	st.global.f32 	[%rd15+48], %f47;
	ld.global.f32 	%f48, [%rd15+56];
	div.rn.f32 	%f49, %f48, %f1;
	st.global.f32 	[%rd15+56], %f49;
	add.s32 	%r34, %r34, 8;
$L__BB1_9:
	setp.eq.s32 	%p8, %r5, 0;
	@%p8 bra 	$L__BB1_16;
	setp.lt.u32 	%p9, %r6, 3;
	@%p9 bra 	$L__BB1_12;
	add.s32 	%r29, %r34, %r11;
	mul.wide.u32 	%rd16, %r29, 8;
	add.s64 	%rd17, %rd1, %rd16;
	ld.global.f32 	%f50, [%rd17];
	div.rn.f32 	%f51, %f50, %f1;
	st.global.f32 	[%rd17], %f51;
	cvt.u64.u32 	%rd18, %r11;
	cvt.u64.u32 	%rd19, %r34;
	add.s64 	%rd20, %rd19, %rd18;
	shl.b64 	%rd21, %rd20, 3;
	add.s64 	%rd22, %rd1, %rd21;
	ld.global.f32 	%f52, [%rd22+8];
	div.rn.f32 	%f53, %f52, %f1;
	st.global.f32 	[%rd22+8], %f53;
	ld.global.f32 	%f54, [%rd22+16];
	div.rn.f32 	%f55, %f54, %f1;
	st.global.f32 	[%rd22+16], %f55;
	ld.global.f32 	%f56, [%rd22+24];
	div.rn.f32 	%f57, %f56, %f1;
	st.global.f32 	[%rd22+24], %f57;
	add.s32 	%r34, %r34, 4;
$L__BB1_12:
	setp.eq.s32 	%p10, %r8, 0;
	@%p10 bra 	$L__BB1_16;
	setp.eq.s32 	%p11, %r8, 1;
	add.s32 	%r30, %r34, %r11;
	mul.wide.u32 	%rd23, %r30, 8;
	add.s64 	%rd24, %rd1, %rd23;
	ld.global.f32 	%f58, [%rd24];
	div.rn.f32 	%f59, %f58, %f1;
	st.global.f32 	[%rd24], %f59;
	@%p11 bra 	$L__BB1_16;
	setp.eq.s32 	%p12, %r8, 2;
	cvt.u64.u32 	%rd25, %r11;
	cvt.u64.u32 	%rd26, %r34;
	add.s64 	%rd27, %rd26, %rd25;
	shl.b64 	%rd28, %rd27, 3;
	add.s64 	%rd6, %rd1, %rd28;
	ld.global.f32 	%f60, [%rd6+8];
	div.rn.f32 	%f61, %f60, %f1;
	st.global.f32 	[%rd6+8], %f61;
	@%p12 bra 	$L__BB1_16;
	ld.global.f32 	%f62, [%rd6+16];
	div.rn.f32 	%f63, %f62, %f1;
	st.global.f32 	[%rd6+16], %f63;
$L__BB1_16:
	add.s32 	%r31, %r31, 1;
	setp.ne.s32 	%p13, %r31, %r2;
	@%p13 bra 	$L__BB1_3;
$L__BB1_17:
	ret;

}
	// .globl	_Z12conv_complexPdPA2_fi
.visible .entry _Z12conv_complexPdPA2_fi(
	.param .u64 .ptr .align 1 _Z12conv_complexPdPA2_fi_param_0,
	.param .u64 .ptr .align 1 _Z12conv_complexPdPA2_fi_param_1,
	.param .u32 _Z12conv_complexPdPA2_fi_param_2
)
{
	.reg .pred 	%p<15>;
	.reg .b32 	%r<37>;
	.reg .b32 	%f<32>;
	.reg .b64 	%rd<45>;
	.reg .b64 	%fd<32>;

	ld.param.u64 	%rd13, [_Z12conv_complexPdPA2_fi_param_0];
	ld.param.u64 	%rd14, [_Z12conv_complexPdPA2_fi_param_1];
	ld.param.u32 	%r20, [_Z12conv_complexPdPA2_fi_param_2];
	cvta.to.global.u64 	%rd1, %rd14;
	cvta.to.global.u64 	%rd2, %rd13;
	mov.u32 	%r21, %tid.x;
	mov.u64 	%rd15, $str;
	cvta.global.u64 	%rd16, %rd15;
	{ // callseq 0, 0
	.param .b64 param0;
	st.param.b64 	[param0], %rd16;
	.param .b64 param1;
	st.param.b64 	[param1], 0;
	.param .b32 retval0;
	call.uni (retval0), 
	vprintf, 
	(
	param0, 
	param1
	);
	ld.param.b32 	%r22, [retval0];
	} // callseq 0
	shr.u32 	%r24, %r20, 31;
	add.s32 	%r25, %r20, %r24;
	shr.s32 	%r26, %r25, 1;
	mul.lo.s32 	%r32, %r26, %r21;
	add.s32 	%r27, %r32, %r26;
	setp.eq.s32 	%p1, %r21, 1;
	selp.b32 	%r2, %r20, %r27, %p1;
	setp.ge.s32 	%p2, %r32, %r2;
	setp.lt.s32 	%p3, %r20, 1;
	or.pred  	%p4, %p2, %p3;
	@%p4 bra 	$L__BB2_16;
	and.b32  	%r3, %r20, 15;
	add.s32 	%r4, %r3, -1;
	and.b32  	%r5, %r20, 7;
	add.s32 	%r6, %r5, -1;
	and.b32  	%r7, %r20, 2147483632;
	and.b32  	%r8, %r20, 3;
	neg.s32 	%r9, %r7;
	add.s64 	%rd3, %rd1, 64;
	add.s64 	%rd4, %rd2, 64;
$L__BB2_2:
	setp.lt.u32 	%p5, %r20, 16;
	mul.lo.s32 	%r11, %r32, %r20;
	mov.b32 	%r35, 0;
	@%p5 bra 	$L__BB2_5;
	mul.wide.u32 	%rd17, %r11, 8;
	add.s64 	%rd44, %rd3, %rd17;
	add.s64 	%rd43, %rd4, %rd17;
	mov.u32 	%r33, %r9;
$L__BB2_4:
	.pragma "nounroll";
	ld.global.f64 	%fd1, [%rd43+-64];
	cvt.rn.f32.f64 	%f1, %fd1;
	st.global.f32 	[%rd44+-64], %f1;
	ld.global.f64 	%fd2, [%rd43+-56];
	cvt.rn.f32.f64 	%f2, %fd2;
	st.global.f32 	[%rd44+-56], %f2;
	ld.global.f64 	%fd3, [%rd43+-48];
	cvt.rn.f32.f64 	%f3, %fd3;
	st.global.f32 	[%rd44+-48], %f3;
	ld.global.f64 	%fd4, [%rd43+-40];
	cvt.rn.f32.f64 	%f4, %fd4;
	st.global.f32 	[%rd44+-40], %f4;
	ld.global.f64 	%fd5, [%rd43+-32];
	cvt.rn.f32.f64 	%f5, %fd5;
	st.global.f32 	[%rd44+-32], %f5;
	ld.global.f64 	%fd6, [%rd43+-24];
	cvt.rn.f32.f64 	%f6, %fd6;
	st.global.f32 	[%rd44+-24], %f6;
	ld.global.f64 	%fd7, [%rd43+-16];
	cvt.rn.f32.f64 	%f7, %fd7;
	st.global.f32 	[%rd44+-16], %f7;
	ld.global.f64 	%fd8, [%rd43+-8];
	cvt.rn.f32.f64 	%f8, %fd8;
	st.global.f32 	[%rd44+-8], %f8;
	ld.global.f64 	%fd9, [%rd43];
	cvt.rn.f32.f64 	%f9, %fd9;
	st.global.f32 	[%rd44], %f9;
	ld.global.f64 	%fd10, [%rd43+8];
	cvt.rn.f32.f64 	%f10, %fd10;
	st.global.f32 	[%rd44+8], %f10;
	ld.global.f64 	%fd11, [%rd43+16];
	cvt.rn.f32.f64 	%f11, %fd11;
	st.global.f32 	[%rd44+16], %f11;
	ld.global.f64 	%fd12, [%rd43+24];
	cvt.rn.f32.f64 	%f12, %fd12;
	st.global.f32 	[%rd44+24], %f12;
	ld.global.f64 	%fd13, [%rd43+32];
	cvt.rn.f32.f64 	%f13, %fd13;
	st.global.f32 	[%rd44+32], %f13;
	ld.global.f64 	%fd14, [%rd43+40];
	cvt.rn.f32.f64 	%f14, %fd14;
	st.global.f32 	[%rd44+40], %f14;
	ld.global.f64 	%fd15, [%rd43+48];
	cvt.rn.f32.f64 	%f15, %fd15;
	st.global.f32 	[%rd44+48], %f15;
	ld.global.f64 	%fd16, [%rd43+56];
	cvt.rn.f32.f64 	%f16, %fd16;
	st.global.f32 	[%rd44+56], %f16;
	add.s32 	%r33, %r33, 16;
	add.s64 	%rd44, %rd44, 128;
	add.s64 	%rd43, %rd43, 128;
	setp.eq.s32 	%p6, %r33, 0;
	mov.u32 	%r35, %r7;
	@%p6 bra 	$L__BB2_5;
	bra.uni 	$L__BB2_4;
$L__BB2_5:
	setp.eq.s32 	%p7, %r3, 0;
	@%p7 bra 	$L__BB2_15;
	setp.lt.u32 	%p8, %r4, 7;
	@%p8 bra 	$L__BB2_8;
	add.s32 	%r29, %r35, %r11;
	mul.wide.u32 	%rd18, %r29, 8;
	add.s64 	%rd19, %rd2, %rd18;
	ld.global.f64 	%fd17, [%rd19];
	cvt.rn.f32.f64 	%f17, %fd17;
	add.s64 	%rd20, %rd1, %rd18;
	st.global.f32 	[%rd20], %f17;
	cvt.u64.u32 	%rd21, %r11;
	cvt.u64.u32 	%rd22, %r35;
	add.s64 	%rd23, %rd22, %rd21;
	shl.b64 	%rd24, %rd23, 3;
	add.s64 	%rd25, %rd2, %rd24;
	ld.global.f64 	%fd18, [%rd25+8];
	cvt.rn.f32.f64 	%f18, %fd18;
	add.s64 	%rd26, %rd1, %rd24;
	st.global.f32 	[%rd26+8], %f18;
	ld.global.f64 	%fd19, [%rd25+16];
	cvt.rn.f32.f64 	%f19, %fd19;
	st.global.f32 	[%rd26+16], %f19;
	ld.global.f64 	%fd20, [%rd25+24];
	cvt.rn.f32.f64 	%f20, %fd20;
	st.global.f32 	[%rd26+24], %f20;
	ld.global.f64 	%fd21, [%rd25+32];
	cvt.rn.f32.f64 	%f21, %fd21;
	st.global.f32 	[%rd26+32], %f21;
	ld.global.f64 	%fd22, [%rd25+40];
	cvt.rn.f32.f64 	%f22, %fd22;
	st.global.f32 	[%rd26+40], %f22;
	ld.global.f64 	%fd23, [%rd25+48];
	cvt.rn.f32.f64 	%f23, %fd23;
	st.global.f32 	[%rd26+48], %f23;
	ld.global.f64 	%fd24, [%rd25+56];
	cvt.rn.f32.f64 	%f24, %fd24;
	st.global.f32 	[%rd26+56], %f24;
	add.s32 	%r35, %r35, 8;
$L__BB2_8:
	setp.eq.s32 	%p9, %r5, 0;
	@%p9 bra 	$L__BB2_15;
	setp.lt.u32 	%p10, %r6, 3;
	@%p10 bra 	$L__BB2_11;
	add.s32 	%r30, %r35, %r11;
	mul.wide.u32 	%rd27, %r30, 8;
	add.s64 	%rd28, %rd2, %rd27;
	ld.global.f64 	%fd25, [%rd28];
	cvt.rn.f32.f64 	%f25, %fd25;
	add.s64 	%rd29, %rd1, %rd27;
	st.global.f32 	[%rd29], %f25;
	cvt.u64.u32 	%rd30, %r11;
	cvt.u64.u32 	%rd31, %r35;
	add.s64 	%rd32, %rd31, %rd30;
	shl.b64 	%rd33, %rd32, 3;
	add.s64 	%rd34, %rd2, %rd33;
	ld.global.f64 	%fd26, [%rd34+8];
	cvt.rn.f32.f64 	%f26, %fd26;
	add.s64 	%rd35, %rd1, %rd33;
	st.global.f32 	[%rd35+8], %f26;
	ld.global.f64 	%fd27, [%rd34+16];
	cvt.rn.f32.f64 	%f27, %fd27;
	st.global.f32 	[%rd35+16], %f27;
	ld.global.f64 	%fd28, [%rd34+24];
	cvt.rn.f32.f64 	%f28, %fd28;
	st.global.f32 	[%rd35+24], %f28;
	add.s32 	%r35, %r35, 4;
$L__BB2_11:
	setp.eq.s32 	%p11, %r8, 0;
	@%p11 bra 	$L__BB2_15;
	setp.eq.s32 	%p12, %r8, 1;
	add.s32 	%r31, %r35, %r11;
	mul.wide.u32 	%rd36, %r31, 8;
	add.s64 	%rd37, %rd2, %rd36;
	ld.global.f64 	%fd29, [%rd37];
	cvt.rn.f32.f64 	%f29, %fd29;
	add.s64 	%rd38, %rd1, %rd36;
	st.global.f32 	[%rd38], %f29;
	@%p12 bra 	$L__BB2_15;
	setp.eq.s32 	%p13, %r8, 2;
	cvt.u64.u32 	%rd39, %r11;
	cvt.u64.u32 	%rd40, %r35;
	add.s64 	%rd41, %rd40, %rd39;
	shl.b64 	%rd42, %rd41, 3;
	add.s64 	%rd11, %rd2, %rd42;
	ld.global.f64 	%fd30, [%rd11+8];
	cvt.rn.f32.f64 	%f30, %fd30;
	add.s64 	%rd12, %rd1, %rd42;
	st.global.f32 	[%rd12+8], %f30;
	@%p13 bra 	$L__BB2_15;
	ld.global.f64 	%fd31, [%rd11+16];
	cvt.rn.f32.f64 	%f31, %fd31;
	st.global.f32 	[%rd12+16], %f31;
$L__BB2_15:
	add.s32 	%r32, %r32, 1;
	setp.ne.s32 	%p14, %r32, %r2;
	@%p14 bra 	$L__BB2_2;
$L__BB2_16:
	ret;

}
	// .globl	_Z17poin_mul_parallelPA2_fS0_S0_i
.visible .entry _Z17poin_mul_parallelPA2_fS0_S0_i(
	.param .u64 .ptr .align 1 _Z17poin_mul_parallelPA2_fS0_S0_i_param_0,
	.param .u64 .ptr .align 1 _Z17poin_mul_parallelPA2_fS0_S0_i_param_1,
	.param .u64 .ptr .align 1 _Z17poin_mul_parallelPA2_fS0_S0_i_param_2,
	.param .u32 _Z17poin_mul_parallelPA2_fS0_S0_i_param_3
)
{
	.reg .pred 	%p<14>;
	.reg .b32 	%r<34>;
	.reg .b32 	%f<196>;
	.reg .b64 	%rd<49>;

	ld.param.u64 	%rd13, [_Z17poin_mul_parallelPA2_fS0_S0_i_param_0];
	ld.param.u64 	%rd14, [_Z17poin_mul_parallelPA2_fS0_S0_i_param_1];
	ld.param.u64 	%rd15, [_Z17poin_mul_parallelPA2_fS0_S0_i_param_2];
	ld.param.u32 	%r16, [_Z17poin_mul_parallelPA2_fS0_S0_i_param_3];
	cvta.to.global.u64 	%rd1, %rd15;
	cvta.to.global.u64 	%rd2, %rd14;
	cvta.to.global.u64 	%rd3, %rd13;
	mov.u32 	%r17, %tid.x;
	shr.u32 	%r18, %r16, 31;
	add.s32 	%r19, %r16, %r18;
	shr.s32 	%r20, %r19, 1;
	mul.lo.s32 	%r29, %r20, %r17;
	add.s32 	%r21, %r29, %r20;
	setp.eq.s32 	%p1, %r17, 1;
	selp.b32 	%r2, %r16, %r21, %p1;
	setp.ge.s32 	%p2, %r29, %r2;
	setp.lt.s32 	%p3, %r16, 1;
	or.pred  	%p4, %p2, %p3;
	@%p4 bra 	$L__BB3_14;
	and.b32  	%r3, %r16, 7;
	and.b32  	%r4, %r16, 2147483640;
	neg.s32 	%r5, %r4;
$L__BB3_2:
	setp.lt.u32 	%p5, %r16, 8;
	mul.lo.s32 	%r7, %r29, %r16;
	mov.b32 	%r32, 0;
	@%p5 bra 	$L__BB3_5;
	mul.wide.u32 	%rd16, %r7, 8;
	add.s64 	%rd17, %rd1, %rd16;
	add.s64 	%rd48, %rd17, 32;
	add.s64 	%rd18, %rd2, %rd16;
	add.s64 	%rd47, %rd18, 32;
	add.s64 	%rd19, %rd3, %rd16;
	add.s64 	%rd46, %rd19, 32;
	mov.u32 	%r30, %r5;
$L__BB3_4:
	.pragma "nounroll";
	ld.global.f32 	%f1, [%rd46+-32];
	ld.global.f32 	%f2, [%rd47+-32];
	mul.f32 	%f3, %f1, %f2;
	ld.global.f32 	%f4, [%rd46+-28];
	ld.global.f32 	%f5, [%rd47+-28];
	mul.f32 	%f6, %f4, %f5;
	sub.f32 	%f7, %f3, %f6;
	st.global.f32 	[%rd48+-32], %f7;
	ld.global.f32 	%f8, [%rd46+-32];
	ld.global.f32 	%f9, [%rd47+-28];
	ld.global.f32 	%f10, [%rd46+-28];
	ld.global.f32 	%f11, [%rd47+-32];
	mul.f32 	%f12, %f10, %f11;
	fma.rn.f32 	%f13, %f8, %f9, %f12;
	st.global.f32 	[%rd48+-28], %f13;
	ld.global.f32 	%f14, [%rd46+-24];
	ld.global.f32 	%f15, [%rd47+-24];
	mul.f32 	%f16, %f14, %f15;
	ld.global.f32 	%f17, [%rd46+-20];
	ld.global.f32 	%f18, [%rd47+-20];
	mul.f32 	%f19, %f17, %f18;
	sub.f32 	%f20, %f16, %f19;
	st.global.f32 	[%rd48+-24], %f20;
	ld.global.f32 	%f21, [%rd46+-24];
	ld.global.f32 	%f22, [%rd47+-20];
	ld.global.f32 	%f23, [%rd46+-20];
	ld.global.f32 	%f24, [%rd47+-24];
	mul.f32 	%f25, %f23, %f24;
	fma.rn.f32 	%f26, %f21, %f22, %f25;
	st.global.f32 	[%rd48+-20], %f26;
	ld.global.f32 	%f27, [%rd46+-16];
	ld.global.f32 	%f28, [%rd47+-16];
	mul.f32 	%f29, %f27, %f28;
	ld.global.f32 	%f30, [%rd46+-12];
	ld.global.f32 	%f31, [%rd47+-12];
	mul.f32 	%f32, %f30, %f31;
	sub.f32 	%f33, %f29, %f32;
	st.global.f32 	[%rd48+-16], %f33;
	ld.global.f32 	%f34, [%rd46+-16];
	ld.global.f32 	%f35, [%rd47+-12];
	ld.global.f32 	%f36, [%rd46+-12];
	ld.global.f32 	%f37, [%rd47+-16];
	mul.f32 	%f38, %f36, %f37;
	fma.rn.f32 	%f39, %f34, %f35, %f38;
	st.global.f32 	[%rd48+-12], %f39;
	ld.global.f32 	%f40, [%rd46+-8];
	ld.global.f32 	%f41, [%rd47+-8];
	mul.f32 	%f42, %f40, %f41;
	ld.global.f32 	%f43, [%rd46+-4];
	ld.global.f32 	%f44, [%rd47+-4];
	mul.f32 	%f45, %f43, %f44;
	sub.f32 	%f46, %f42, %f45;
	st.global.f32 	[%rd48+-8], %f46;
	ld.global.f32 	%f47, [%rd46+-8];
	ld.global.f32 	%f48, [%rd47+-4];
	ld.global.f32 	%f49, [%rd46+-4];
	ld.global.f32 	%f50, [%rd47+-8];
	mul.f32 	%f51, %f49, %f50;
	fma.rn.f32 	%f52, %f47, %f48, %f51;
	st.global.f32 	[%rd48+-4], %f52;
	ld.global.f32 	%f53, [%rd46];
	ld.global.f32 	%f54, [%rd47];
	mul.f32 	%f55, %f53, %f54;
	ld.global.f32 	%f56, [%rd46+4];
	ld.global.f32 	%f57, [%rd47+4];
	mul.f32 	%f58, %f56, %f57;
	sub.f32 	%f59, %f55, %f58;
	st.global.f32 	[%rd48], %f59;
	ld.global.f32 	%f60, [%rd46];
	ld.global.f32 	%f61, [%rd47+4];
	ld.global.f32 	%f62, [%rd46+4];
	ld.global.f32 	%f63, [%rd47];
	mul.f32 	%f64, %f62, %f63;
	fma.rn.f32 	%f65, %f60, %f61, %f64;
	st.global.f32 	[%rd48+4], %f65;
	ld.global.f32 	%f66, [%rd46+8];
	ld.global.f32 	%f67, [%rd47+8];
	mul.f32 	%f68, %f66, %f67;
	ld.global.f32 	%f69, [%rd46+12];
	ld.global.f32 	%f70, [%rd47+12];
	mul.f32 	%f71, %f69, %f70;
	sub.f32 	%f72, %f68, %f71;
	st.global.f32 	[%rd48+8], %f72;
	ld.global.f32 	%f73, [%rd46+8];
	ld.global.f32 	%f74, [%rd47+12];
	ld.global.f32 	%f75, [%rd46+12];
	ld.global.f32 	%f76, [%rd47+8];
	mul.f32 	%f77, %f75, %f76;
	fma.rn.f32 	%f78, %f73, %f74, %f77;
	st.global.f32 	[%rd48+12], %f78;
	ld.global.f32 	%f79, [%rd46+16];
	ld.global.f32 	%f80, [%rd47+16];
	mul.f32 	%f81, %f79, %f80;
	ld.global.f32 	%f82, [%rd46+20];
	ld.global.f32 	%f83, [%rd47+20];
	mul.f32 	%f84, %f82, %f83;
	sub.f32 	%f85, %f81, %f84;
	st.global.f32 	[%rd48+16], %f85;
	ld.global.f32 	%f86, [%rd46+16];
	ld.global.f32 	%f87, [%rd47+20];
	ld.global.f32 	%f88, [%rd46+20];
	ld.global.f32 	%f89, [%rd47+16];
	mul.f32 	%f90, %f88, %f89;
	fma.rn.f32 	%f91, %f86, %f87, %f90;
	st.global.f32 	[%rd48+20], %f91;
	ld.global.f32 	%f92, [%rd46+24];
	ld.global.f32 	%f93, [%rd47+24];
	mul.f32 	%f94, %f92, %f93;
	ld.global.f32 	%f95, [%rd46+28];
	ld.global.f32 	%f96, [%rd47+28];
	mul.f32 	%f97, %f95, %f96;
	sub.f32 	%f98, %f94, %f97;
	st.global.f32 	[%rd48+24], %f98;
	ld.global.f32 	%f99, [%rd46+24];
	ld.global.f32 	%f100, [%rd47+28];
	ld.global.f32 	%f101, [%rd46+28];
	ld.global.f32 	%f102, [%rd47+24];
	mul.f32 	%f103, %f101, %f102;
	fma.rn.f32 	%f104, %f99, %f100, %f103;
	st.global.f32 	[%rd48+28], %f104;
	add.s32 	%r30, %r30, 8;
	add.s64 	%rd48, %rd48, 64;
	add.s64 	%rd47, %rd47, 64;
	add.s64 	%rd46, %rd46, 64;
	setp.eq.s32 	%p6, %r30, 0;
	mov.u32 	%r32, %r4;
	@%p6 bra 	$L__BB3_5;
	bra.uni 	$L__BB3_4;
$L__BB3_5:
	setp.eq.s32 	%p7, %r3, 0;
	@%p7 bra 	$L__BB3_13;
	add.s32 	%r23, %r3, -1;
	setp.lt.u32 	%p8, %r23, 3;
	@%p8 bra 	$L__BB3_8;
	add.s32 	%r24, %r32, %r7;
	mul.wide.u32 	%rd20, %r24, 8;
	add.s64 	%rd21, %rd3, %rd20;
	ld.global.f32 	%f105, [%rd21];
	add.s64 	%rd22, %rd2, %rd20;
	ld.global.f32 	%f106, [%rd22];
	mul.f32 	%f107, %f105, %f106;
	ld.global.f32 	%f108, [%rd21+4];
	ld.global.f32 	%f109, [%rd22+4];
	mul.f32 	%f110, %f108, %f109;
	sub.f32 	%f111, %f107, %f110;
	add.s64 	%rd23, %rd1, %rd20;
	st.global.f32 	[%rd23], %f111;
	ld.global.f32 	%f112, [%rd21];
	ld.global.f32 	%f113, [%rd22+4];
	ld.global.f32 	%f114, [%rd21+4];
	ld.global.f32 	%f115, [%rd22];
	mul.f32 	%f116, %f114, %f115;
	fma.rn.f32 	%f117, %f112, %f113, %f116;
	st.global.f32 	[%rd23+4], %f117;
	cvt.u64.u32 	%rd24, %r7;
	cvt.u64.u32 	%rd25, %r32;
	add.s64 	%rd26, %rd25, %rd24;
	shl.b64 	%rd27, %rd26, 3;
	add.s64 	%rd28, %rd3, %rd27;
	ld.global.f32 	%f118, [%rd28+8];
	add.s64 	%rd29, %rd2, %rd27;
	ld.global.f32 	%f119, [%rd29+8];
	mul.f32 	%f120, %f118, %f119;
	ld.global.f32 	%f121, [%rd28+12];
	ld.global.f32 	%f122, [%rd29+12];
	mul.f32 	%f123, %f121, %f122;
	sub.f32 	%f124, %f120, %f123;
	add.s64 	%rd30, %rd1, %rd27;
	st.global.f32 	[%rd30+8], %f124;
	ld.global.f32 	%f125, [%rd28+8];
	ld.global.f32 	%f126, [%rd29+12];
	ld.global.f32 	%f127, [%rd28+12];
	ld.global.f32 	%f128, [%rd29+8];
	mul.f32 	%f129, %f127, %f128;
	fma.rn.f32 	%f130, %f125, %f126, %f129;
	st.global.f32 	[%rd30+12], %f130;
	ld.global.f32 	%f131, [%rd28+16];
	ld.global.f32 	%f132, [%rd29+16];
	mul.f32 	%f133, %f131, %f132;
	ld.global.f32 	%f134, [%rd28+20];
	ld.global.f32 	%f135, [%rd29+20];
	mul.f32 	%f136, %f134, %f135;
	sub.f32 	%f137, %f133, %f136;
	st.global.f32 	[%rd30+16], %f137;
	ld.global.f32 	%f138, [%rd28+16];
	ld.global.f32 	%f139, [%rd29+20];
	ld.global.f32 	%f140, [%rd28+20];
	ld.global.f32 	%f141, [%rd29+16];
	mul.f32 	%f142, %f140, %f141;
	fma.rn.f32 	%f143, %f138, %f139, %f142;
	st.global.f32 	[%rd30+20], %f143;
	ld.global.f32 	%f144, [%rd28+24];
	ld.global.f32 	%f145, [%rd29+24];
	mul.f32 	%f146, %f144, %f145;
	ld.global.f32 	%f147, [%rd28+28];
	ld.global.f32 	%f148, [%rd29+28];
	mul.f32 	%f149, %f147, %f148;
	sub.f32 	%f150, %f146, %f149;
	st.global.f32 	[%rd30+24], %f150;
	ld.global.f32 	%f151, [%rd28+24];
	ld.global.f32 	%f152, [%rd29+28];
	ld.global.f32 	%f153, [%rd28+28];
	ld.global.f32 	%f154, [%rd29+24];
	mul.f32 	%f155, %f153, %f154;
	fma.rn.f32 	%f156, %f151, %f152, %f155;
	st.global.f32 	[%rd30+28], %f156;
	add.s32 	%r32, %r32, 4;
$L__BB3_8:
	and.b32  	%r25, %r16, 3;
	setp.eq.s32 	%p9, %r25, 0;
	@%p9 bra 	$L__BB3_13;
	setp.eq.s32 	%p10, %r25, 1;
	@%p10 bra 	$L__BB3_11;
	add.s32 	%r26, %r32, %r7;
	mul.wide.u32 	%rd31, %r26, 8;
	add.s64 	%rd32, %rd3, %rd31;
	ld.global.f32 	%f157, [%rd32];
	add.s64 	%rd33, %rd2, %rd31;
	ld.global.f32 	%f158, [%rd33];
	mul.f32 	%f159, %f157, %f158;
	ld.global.f32 	%f160, [%rd32+4];
	ld.global.f32 	%f161, [%rd33+4];
	mul.f32 	%f162, %f160, %f161;
	sub.f32 	%f163, %f159, %f162;
	add.s64 	%rd34, %rd1, %rd31;
	st.global.f32 	[%rd34], %f163;
	ld.global.f32 	%f164, [%rd32];
	ld.global.f32 	%f165, [%rd33+4];
	ld.global.f32 	%f166, [%rd32+4];
	ld.global.f32 	%f167, [%rd33];
	mul.f32 	%f168, %f166, %f167;
	fma.rn.f32 	%f169, %f164, %f165, %f168;
	st.global.f32 	[%rd34+4], %f169;
	cvt.u64.u32 	%rd35, %r7;
	cvt.u64.u32 	%rd36, %r32;
	add.s64 	%rd37, %rd36, %rd35;
	shl.b64 	%rd38, %rd37, 3;
	add.s64 	%rd39, %rd3, %rd38;
	ld.global.f32 	%f170, [%rd39+8];
	add.s64 	%rd40, %rd2, %rd38;
	ld.global.f32 	%f171, [%rd40+8];
	mul.f32 	%f172, %f170, %f171;
	ld.global.f32 	%f173, [%rd39+12];
	ld.global.f32 	%f174, [%rd40+12];
	mul.f32 	%f175, %f173, %f174;
	sub.f32 	%f176, %f172, %f175;
	add.s64 	%rd41, %rd1, %rd38;
	st.global.f32 	[%rd41+8], %f176;
	ld.global.f32 	%f177, [%rd39+8];
	ld.global.f32 	%f178, [%rd40+12];
	ld.global.f32 	%f179, [%rd39+12];
	ld.global.f32 	%f180, [%rd40+8];
	mul.f32 	%f181, %f179, %f180;
	fma.rn.f32 	%f182, %f177, %f178, %f181;
	st.global.f32 	[%rd41+12], %f182;
	add.s32 	%r32, %r32, 2;
$L__BB3_11:
	and.b32  	%r27, %r16, 1;
	setp.eq.b32 	%p11, %r27, 1;
	not.pred 	%p12, %p11;
	@%p12 bra 	$L__BB3_13;
	add.s32 	%r28, %r32, %r7;
	mul.wide.u32 	%rd42, %r28, 8;
	add.s64 	%rd43, %rd3, %rd42;
	ld.global.f32 	%f183, [%rd43];
	add.s64 	%rd44, %rd2, %rd42;
	ld.global.f32 	%f184, [%rd44];
	mul.f32 	%f185, %f183, %f184;
	ld.global.f32 	%f186, [%rd43+4];
	ld.global.f32 	%f187, [%rd44+4];
	mul.f32 	%f188, %f186, %f187;
	sub.f32 	%f189, %f185, %f188;
	add.s64 	%rd45, %rd1, %rd42;
	st.global.f32 	[%rd45], %f189;
	ld.global.f32 	%f190, [%rd43];
	ld.global.f32 	%f191, [%rd44+4];
	ld.global.f32 	%f192, [%rd43+4];
	ld.global.f32 	%f193, [%rd44];
	mul.f32 	%f194, %f192, %f193;
	fma.rn.f32 	%f195, %f190, %f191, %f194;
	st.global.f32 	[%rd45+4], %f195;
$L__BB3_13:
	add.s32 	%r29, %r29, 1;
	setp.ne.s32 	%p13, %r29, %r2;
	@%p13 bra 	$L__BB3_2;
$L__BB3_14:
	ret;

}
	// .globl	_Z4sumPPdS_i
.visible .entry _Z4sumPPdS_i(
	.param .u64 .ptr .align 1 _Z4sumPPdS_i_param_0,
	.param .u64 .ptr .align 1 _Z4sumPPdS_i_param_1,
	.param .u32 _Z4sumPPdS_i_param_2
)
{
	.reg .pred 	%p<16>;
	.reg .b32 	%r<38>;
	.reg .b64 	%rd<33>;
	.reg .b64 	%fd<92>;
	// demoted variable
	.shared .align 8 .b8 _ZZ4sumPPdS_iE5cache[16];
	ld.param.u64 	%rd8, [_Z4sumPPdS_i_param_0];
	ld.param.u64 	%rd9, [_Z4sumPPdS_i_param_1];
	ld.param.u32 	%r21, [_Z4sumPPdS_i_param_2];
	cvta.to.global.u64 	%rd1, %rd8;
	cvta.to.global.u64 	%rd2, %rd9;
	mov.u32 	%r1, %tid.x;
	shr.u32 	%r22, %r21, 31;
	add.s32 	%r23, %r21, %r22;
	shr.s32 	%r24, %r23, 1;
	mul.lo.s32 	%r33, %r24, %r1;
	add.s32 	%r25, %r33, %r24;
	setp.eq.s32 	%p1, %r1, 1;
	selp.b32 	%r3, %r21, %r25, %p1;
	setp.ge.s32 	%p2, %r33, %r3;
	setp.lt.s32 	%p3, %r21, 1;
	mov.f64 	%fd90, 0d0000000000000000;
	or.pred  	%p4, %p2, %p3;
	@%p4 bra 	$L__BB4_16;
	and.b32  	%r4, %r21, 15;
	add.s32 	%r5, %r4, -1;
	and.b32  	%r6, %r21, 7;
	add.s32 	%r7, %r6, -1;
	and.b32  	%r8, %r21, 2147483632;
	and.b32  	%r9, %r21, 3;
	neg.s32 	%r10, %r8;
	add.s64 	%rd3, %rd1, 64;
	mov.f64 	%fd90, 0d0000000000000000;
$L__BB4_2:
	setp.lt.u32 	%p5, %r21, 16;
	mul.lo.s32 	%r12, %r33, %r21;
	mov.b32 	%r36, 0;
	@%p5 bra 	$L__BB4_5;
	mul.wide.u32 	%rd10, %r12, 8;
	add.s64 	%rd32, %rd3, %rd10;
	mov.u32 	%r34, %r10;
$L__BB4_4:
	.pragma "nounroll";
	ld.global.f64 	%fd20, [%rd32+-64];
	add.f64 	%fd21, %fd90, %fd20;
	ld.global.f64 	%fd22, [%rd32+-56];
	add.f64 	%fd23, %fd21, %fd22;
	ld.global.f64 	%fd24, [%rd32+-48];
	add.f64 	%fd25, %fd23, %fd24;
	ld.global.f64 	%fd26, [%rd32+-40];
	add.f64 	%fd27, %fd25, %fd26;
	ld.global.f64 	%fd28, [%rd32+-32];
	add.f64 	%fd29, %fd27, %fd28;
	ld.global.f64 	%fd30, [%rd32+-24];
	add.f64 	%fd31, %fd29, %fd30;
	ld.global.f64 	%fd32, [%rd32+-16];
	add.f64 	%fd33, %fd31, %fd32;
	ld.global.f64 	%fd34, [%rd32+-8];
	add.f64 	%fd35, %fd33, %fd34;
	ld.global.f64 	%fd36, [%rd32];
	add.f64 	%fd37, %fd35, %fd36;
	ld.global.f64 	%fd38, [%rd32+8];
	add.f64 	%fd39, %fd37, %fd38;
	ld.global.f64 	%fd40, [%rd32+16];
	add.f64 	%fd41, %fd39, %fd40;
	ld.global.f64 	%fd42, [%rd32+24];
	add.f64 	%fd43, %fd41, %fd42;
	ld.global.f64 	%fd44, [%rd32+32];
	add.f64 	%fd45, %fd43, %fd44;
	ld.global.f64 	%fd46, [%rd32+40];
	add.f64 	%fd47, %fd45, %fd46;
	ld.global.f64 	%fd48, [%rd32+48];
	add.f64 	%fd49, %fd47, %fd48;
	ld.global.f64 	%fd50, [%rd32+56];
	add.f64 	%fd90, %fd49, %fd50;
	add.s32 	%r34, %r34, 16;
	add.s64 	%rd32, %rd32, 128;
	setp.eq.s32 	%p6, %r34, 0;
	mov.u32 	%r36, %r8;
	@%p6 bra 	$L__BB4_5;
	bra.uni 	$L__BB4_4;
$L__BB4_5:
	setp.eq.s32 	%p7, %r4, 0;
	@%p7 bra 	$L__BB4_15;
	setp.lt.u32 	%p8, %r5, 7;
	@%p8 bra 	$L__BB4_8;
	add.s32 	%r27, %r36, %r12;
	mul.wide.u32 	%rd11, %r27, 8;
	add.s64 	%rd12, %rd1, %rd11;
	ld.global.f64 	%fd52, [%rd12];
	add.f64 	%fd53, %fd90, %fd52;
	cvt.u64.u32 	%rd13, %r12;
	cvt.u64.u32 	%rd14, %r36;
	add.s64 	%rd15, %rd14, %rd13;
	shl.b64 	%rd16, %rd15, 3;
	add.s64 	%rd17, %rd1, %rd16;
	ld.global.f64 	%fd54, [%rd17+8];
	add.f64 	%fd55, %fd53, %fd54;
	ld.global.f64 	%fd56, [%rd17+16];
	add.f64 	%fd57, %fd55, %fd56;
	ld.global.f64 	%fd58, [%rd17+24];
	add.f64 	%fd59, %fd57, %fd58;
	ld.global.f64 	%fd60, [%rd17+32];
	add.f64 	%fd61, %fd59, %fd60;
	ld.global.f64 	%fd62, [%rd17+40];
	add.f64 	%fd63, %fd61, %fd62;
	ld.global.f64 	%fd64, [%rd17+48];
	add.f64 	%fd65, %fd63, %fd64;
	ld.global.f64 	%fd66, [%rd17+56];
	add.f64 	%fd90, %fd65, %fd66;
	add.s32 	%r36, %r36, 8;
$L__BB4_8:
	setp.eq.s32 	%p9, %r6, 0;
	@%p9 bra 	$L__BB4_15;
	setp.lt.u32 	%p10, %r7, 3;
	@%p10 bra 	$L__BB4_11;
	add.s32 	%r28, %r36, %r12;
	mul.wide.u32 	%rd18, %r28, 8;
	add.s64 	%rd19, %rd1, %rd18;
	ld.global.f64 	%fd68, [%rd19];
	add.f64 	%fd69, %fd90, %fd68;
	cvt.u64.u32 	%rd20, %r12;
	cvt.u64.u32 	%rd21, %r36;
	add.s64 	%rd22, %rd21, %rd20;
	shl.b64 	%rd23, %rd22, 3;
	add.s64 	%rd24, %rd1, %rd23;
	ld.global.f64 	%fd70, [%rd24+8];
	add.f64 	%fd71, %fd69, %fd70;
	ld.global.f64 	%fd72, [%rd24+16];
	add.f64 	%fd73, %fd71, %fd72;
	ld.global.f64 	%fd74, [%rd24+24];
	add.f64 	%fd90, %fd73, %fd74;
	add.s32 	%r36, %r36, 4;
$L__BB4_11:
	setp.eq.s32 	%p11, %r9, 0;
	@%p11 bra 	$L__BB4_15;
	setp.eq.s32 	%p12, %r9, 1;
	add.s32 	%r29, %r36, %r12;
	mul.wide.u32 	%rd25, %r29, 8;
	add.s64 	%rd26, %rd1, %rd25;
	ld.global.f64 	%fd75, [%rd26];
	add.f64 	%fd90, %fd90, %fd75;
	@%p12 bra 	$L__BB4_15;
	setp.eq.s32 	%p13, %r9, 2;
	cvt.u64.u32 	%rd27, %r12;
	cvt.u64.u32 	%rd28, %r36;
	add.s64 	%rd29, %rd28, %rd27;
	shl.b64 	%rd30, %rd29, 3;
	add.s64 	%rd7, %rd1, %rd30;
	ld.global.f64 	%fd76, [%rd7+8];
	add.f64 	%fd90, %fd90, %fd76;
	@%p13 bra 	$L__BB4_15;
	ld.global.f64 	%fd77, [%rd7+16];
	add.f64 	%fd90, %fd90, %fd77;
$L__BB4_15:
	add.s32 	%r33, %r33, 1;
	setp.ne.s32 	%p14, %r33, %r3;
	@%p14 bra 	$L__BB4_2;
$L__BB4_16:
	shl.b32 	%r30, %r1, 3;
	mov.u32 	%r31, _ZZ4sumPPdS_iE5cache;
	add.s32 	%r32, %r31, %r30;
	st.shared.f64 	[%r32], %fd90;
	bar.sync 	0;
	mov.b64 	%rd31, 0;
	st.global.u64 	[%rd2], %rd31;
	setp.ne.s32 	%p15, %r1, 0;
	@%p15 bra 	$L__BB4_18;
	ld.shared.f64 	%fd78, [_ZZ4sumPPdS_iE5cache];
	add.f64 	%fd79, %fd78, 0d0000000000000000;
	ld.shared.f64 	%fd80, [_ZZ4sumPPdS_iE5cache+8];
	add.f64 	%fd81, %fd80, %fd79;
	st.global.f64 	[%rd2], %fd81;
$L__BB4_18:
	ret;

}


// ===== COMPILED SASS (sm_100) =====

	.target	sm_100

	.elftype	@"ET_EXEC"


//--------------------- .note.nv.tkinfo           --------------------------
	.section	.note.nv.tkinfo,"",@"SHT_NOTE"
	.sectionflags	@"SHF_NOTE_NV_TKINFO"
	.tkinfo
        /*0018*/ 	.word	0x00000002
        /*0030*/ 	.string	""
        /*0030*/ 	.string	"ptxas"
        /*0030*/ 	.string	"Cuda compilation tools, release 13.0, V13.0.88"
        /*0030*/ 	.string	"Build cuda_13.0.r13.0/compiler.36424714_0"
        /*0030*/ 	.string	"-arch sm_100 -m 64 "



//--------------------- .note.nv.cuinfo           --------------------------
	.section	.note.nv.cuinfo,"",@"SHT_NOTE"
	.sectionflags	@"SHF_NOTE_NV_CUINFO"
        /*0018*/ 	.short	0x0002
        /*001a*/ 	.short	0x0064
        /*001c*/ 	.short	0x0082
	.zero		2


//--------------------- .nv.info                  --------------------------
	.section	.nv.info,"",@"SHT_CUDA_INFO"
	.align	4


	//----- nvinfo : EIATTR_REGCOUNT
	.align		4
        /*0000*/ 	.byte	0x04, 0x2f
        /*0002*/ 	.short	(.L_2 - .L_1)
	.align		4
.L_1:
        /*0004*/ 	.word	index@(_Z9to_real_pPA2_fPdi)
        /*0008*/ 	.word	0x0000001c


	//----- nvinfo : EIATTR_FRAME_SIZE
	.align		4
.L_2:
        /*000c*/ 	.byte	0x04, 0x11
        /*000e*/ 	.short	(.L_4 - .L_3)
	.align		4
.L_3:
        /*0010*/ 	.word	index@(_Z9to_real_pPA2_fPdi)
        /*0014*/ 	.word	0x00000000


	//----- nvinfo : EIATTR_REGCOUNT
	.align		4
.L_4:
        /*0018*/ 	.byte	0x04, 0x2f
        /*001a*/ 	.short	(.L_6 - .L_5)
	.align		4
.L_5:
        /*001c*/ 	.word	index@(_Z7scale_pPA2_fi)
        /*0020*/ 	.word	0x0000001d


	//----- nvinfo : EIATTR_FRAME_SIZE
	.align		4
.L_6:
        /*0024*/ 	.byte	0x04, 0x11
        /*0026*/ 	.short	(.L_8 - .L_7)
	.align		4
.L_7:
        /*0028*/ 	.word	index@($__internal_0_$__cuda_sm3x_div_rn_noftz_f32_slowpath)
        /*002c*/ 	.word	0x00000000


	//----- nvinfo : EIATTR_FRAME_SIZE
	.align		4
.L_8:
        /*0030*/ 	.byte	0x04, 0x11
        /*0032*/ 	.short	(.L_10 - .L_9)
	.align		4
.L_9:
        /*0034*/ 	.word	index@(_Z7scale_pPA2_fi)
        /*0038*/ 	.word	0x00000000


	//----- nvinfo : EIATTR_REGCOUNT
	.align		4
.L_10:
        /*003c*/ 	.byte	0x04, 0x2f
        /*003e*/ 	.short	(.L_12 - .L_11)
	.align		4
.L_11:
        /*0040*/ 	.word	index@(_Z12conv_complexPdPA2_fi)
        /*0044*/ 	.word	0x00000020


	//----- nvinfo : EIATTR_FRAME_SIZE
	.align		4
.L_12:
        /*0048*/ 	.byte	0x04, 0x11
        /*004a*/ 	.short	(.L_14 - .L_13)
	.align		4
.L_13:
        /*004c*/ 	.word	index@(_Z12conv_complexPdPA2_fi)
        /*0050*/ 	.word	0x00000000


	//----- nvinfo : EIATTR_REGCOUNT
	.align		4
.L_14:
        /*0054*/ 	.byte	0x04, 0x2f
        /*0056*/ 	.short	(.L_16 - .L_15)
	.align		4
.L_15:
        /*0058*/ 	.word	index@(_Z17poin_mul_parallelPA2_fS0_S0_i)
        /*005c*/ 	.word	0x0000001a


	//----- nvinfo : EIATTR_FRAME_SIZE
	.align		4
.L_16:
        /*0060*/ 	.byte	0x04, 0x11
        /*0062*/ 	.short	(.L_18 - .L_17)
	.align		4
.L_17:
        /*0064*/ 	.word	index@(_Z17poin_mul_parallelPA2_fS0_S0_i)
        /*0068*/ 	.word	0x00000000


	//----- nvinfo : EIATTR_REGCOUNT
	.align		4
.L_18:
        /*006c*/ 	.byte	0x04, 0x2f
        /*006e*/ 	.short	(.L_20 - .L_19)
	.align		4
.L_19:
        /*0070*/ 	.word	index@(_Z4sumPPdS_i)
        /*0074*/ 	.word	0x0000001f


	//----- nvinfo : EIATTR_FRAME_SIZE
	.align		4
.L_20:
        /*0078*/ 	.byte	0x04, 0x11
        /*007a*/ 	.short	(.L_22 - .L_21)
	.align		4
.L_21:
        /*007c*/ 	.word	index@(_Z4sumPPdS_i)
        /*0080*/ 	.word	0x00000000


	//----- nvinfo : EIATTR_MIN_STACK_SIZE
	.align		4
.L_22:
        /*0084*/ 	.byte	0x04, 0x12
        /*0086*/ 	.short	(.L_24 - .L_23)
	.align		4
.L_23:
        /*0088*/ 	.word	index@(_Z4sumPPdS_i)
        /*008c*/ 	.word	0x00000000


	//----- nvinfo : EIATTR_MIN_STACK_SIZE
	.align		4
.L_24:
        /*0090*/ 	.byte	0x04, 0x12
        /*0092*/ 	.short	(.L_26 - .L_25)
	.align		4
.L_25:
        /*0094*/ 	.word	index@(_Z17poin_mul_parallelPA2_fS0_S0_i)
        /*0098*/ 	.word	0x00000000


	//----- nvinfo : EIATTR_MIN_STACK_SIZE
	.align		4
.L_26:
        /*009c*/ 	.byte	0x04, 0x12
        /*009e*/ 	.short	(.L_28 - .L_27)
	.align		4
.L_27:
        /*00a0*/ 	.word	index@(_Z12conv_complexPdPA2_fi)
        /*00a4*/ 	.word	0x00000000


	//----- nvinfo : EIATTR_MIN_STACK_SIZE
	.align		4
.L_28:
        /*00a8*/ 	.byte	0x04, 0x12
        /*00aa*/ 	.short	(.L_30 - .L_29)
	.align		4
.L_29:
        /*00ac*/ 	.word	index@(_Z7scale_pPA2_fi)
        /*00b0*/ 	.word	0x00000000


	//----- nvinfo : EIATTR_MIN_STACK_SIZE
	.align		4
.L_30:
        /*00b4*/ 	.byte	0x04, 0x12
        /*00b6*/ 	.short	(.L_32 - .L_31)
	.align		4
.L_31:
        /*00b8*/ 	.word	index@(_Z9to_real_pPA2_fPdi)
        /*00bc*/ 	.word	0x00000000
.L_32:


//--------------------- .nv.compat                --------------------------
	.section	.nv.compat,"",@"SHT_CUDA_COMPAT_INFO"
	.align	4
        /*0000*/ 	.byte	0x02, 0x09, 0x00, 0x00, 0x02, 0x02, 0x01, 0x00, 0x02, 0x05, 0x05, 0x00, 0x03, 0x07, 0x01, 0x01
        /*0010*/ 	.byte	0x02, 0x03, 0x00, 0x00, 0x02, 0x06, 0x01, 0x00, 0x04, 0x0b, 0x08, 0x00, 0x01, 0x00, 0x00, 0x00
        /*0020*/ 	.byte	0x00, 0x00, 0x00, 0x00


//--------------------- .nv.info._Z4sumPPdS_i     --------------------------
	.section	.nv.info._Z4sumPPdS_i,"",@"SHT_CUDA_INFO"
	.sectionflags	@""
	.align	4


	//----- nvinfo : EIATTR_CUDA_API_VERSION
	.align		4
        /*0000*/ 	.byte	0x04, 0x37
        /*0002*/ 	.short	(.L_34 - .L_33)
.L_33:
        /*0004*/ 	.word	0x00000082


	//----- nvinfo : EIATTR_KPARAM_INFO
	.align		4
.L_34:
        /*0008*/ 	.byte	0x04, 0x17
        /*000a*/ 	.short	(.L_36 - .L_35)
.L_35:
        /*000c*/ 	.word	0x00000000
        /*0010*/ 	.short	0x0002
        /*0012*/ 	.short	0x0010
        /*0014*/ 	.byte	0x00, 0xf0, 0x11, 0x00


	//----- nvinfo : EIATTR_KPARAM_INFO
	.align		4
.L_36:
        /*0018*/ 	.byte	0x04, 0x17
        /*001a*/ 	.short	(.L_38 - .L_37)
.L_37:
        /*001c*/ 	.word	0x00000000
        /*0020*/ 	.short	0x0001
        /*0022*/ 	.short	0x0008
        /*0024*/ 	.byte	0x00, 0xf5, 0x21, 0x00


	//----- nvinfo : EIATTR_KPARAM_INFO
	.align		4
.L_38:
        /*0028*/ 	.byte	0x04, 0x17
        /*002a*/ 	.short	(.L_40 - .L_39)
.L_39:
        /*002c*/ 	.word	0x00000000
        /*0030*/ 	.short	0x0000
        /*0032*/ 	.short	0x0000
        /*0034*/ 	.byte	0x00, 0xf5, 0x21, 0x00


	//----- nvinfo : EIATTR_SPARSE_MMA_MASK
	.align		4
.L_40:
        /*0038*/ 	.byte	0x03, 0x50
        /*003a*/ 	.short	0x0000


	//----- nvinfo : EIATTR_MAXREG_COUNT
	.align		4
        /*003c*/ 	.byte	0x03, 0x1b
        /*003e*/ 	.short	0x00ff


	//----- nvinfo : EIATTR_NUM_BARRIERS
	.align		4
        /*0040*/ 	.byte	0x02, 0x4c
        /*0042*/ 	.byte	0x01
	.zero		1


	//----- nvinfo : EIATTR_MERCURY_ISA_VERSION
	.align		4
        /*0044*/ 	.byte	0x03, 0x5f
        /*0046*/ 	.short	0x0101


	//----- nvinfo : EIATTR_VRC_CTA_INIT_COUNT
	.align		4
        /*0048*/ 	.byte	0x02, 0x4a
	.zero		1
	.zero		1


	//----- nvinfo : EIATTR_EXIT_INSTR_OFFSETS
	.align		4
        /*004c*/ 	.byte	0x04, 0x1c
        /*004e*/ 	.short	(.L_42 - .L_41)


	//   ....[0]....
.L_41:
        /*0050*/ 	.word	0x00000990


	//   ....[1]....
        /*0054*/ 	.word	0x000009e0


	//----- nvinfo : EIATTR_CRS_STACK_SIZE
	.align		4
.L_42:
        /*0058*/ 	.byte	0x04, 0x1e
        /*005a*/ 	.short	(.L_44 - .L_43)
.L_43:
        /*005c*/ 	.word	0x00000000


	//----- nvinfo : EIATTR_CBANK_PARAM_SIZE
	.align		4
.L_44:
        /*0060*/ 	.byte	0x03, 0x19
        /*0062*/ 	.short	0x0014


	//----- nvinfo : EIATTR_PARAM_CBANK
	.align		4
        /*0064*/ 	.byte	0x04, 0x0a
        /*0066*/ 	.short	(.L_46 - .L_45)
	.align		4
.L_45:
        /*0068*/ 	.word	index@(.nv.constant0._Z4sumPPdS_i)
        /*006c*/ 	.short	0x0380
        /*006e*/ 	.short	0x0014


	//----- nvinfo : EIATTR_SW_WAR
	.align		4
.L_46:
        /*0070*/ 	.byte	0x04, 0x36
        /*0072*/ 	.short	(.L_48 - .L_47)
.L_47:
        /*0074*/ 	.word	0x00000008
.L_48:


//--------------------- .nv.info._Z17poin_mul_parallelPA2_fS0_S0_i --------------------------
	.section	.nv.info._Z17poin_mul_parallelPA2_fS0_S0_i,"",@"SHT_CUDA_INFO"
	.sectionflags	@""
	.align	4


	//----- nvinfo : EIATTR_CUDA_API_VERSION
	.align		4
        /*0000*/ 	.byte	0x04, 0x37
        /*0002*/ 	.short	(.L_50 - .L_49)
.L_49:
        /*0004*/ 	.word	0x00000082


	//----- nvinfo : EIATTR_KPARAM_INFO
	.align		4
.L_50:
        /*0008*/ 	.byte	0x04, 0x17
        /*000a*/ 	.short	(.L_52 - .L_51)
.L_51:
        /*000c*/ 	.word	0x00000000
        /*0010*/ 	.short	0x0003
        /*0012*/ 	.short	0x0018
        /*0014*/ 	.byte	0x00, 0xf0, 0x11, 0x00


	//----- nvinfo : EIATTR_KPARAM_INFO
	.align		4
.L_52:
        /*0018*/ 	.byte	0x04, 0x17
        /*001a*/ 	.short	(.L_54 - .L_53)
.L_53:
        /*001c*/ 	.word	0x00000000
        /*0020*/ 	.short	0x0002
        /*0022*/ 	.short	0x0010
        /*0024*/ 	.byte	0x00, 0xf5, 0x21, 0x00


	//----- nvinfo : EIATTR_KPARAM_INFO
	.align		4
.L_54:
        /*0028*/ 	.byte	0x04, 0x17
        /*002a*/ 	.short	(.L_56 - .L_55)
.L_55:
        /*002c*/ 	.word	0x00000000
        /*0030*/ 	.short	0x0001
        /*0032*/ 	.short	0x0008
        /*0034*/ 	.byte	0x00, 0xf5, 0x21, 0x00


	//----- nvinfo : EIATTR_KPARAM_INFO
	.align		4
.L_56:
        /*0038*/ 	.byte	0x04, 0x17
        /*003a*/ 	.short	(.L_58 - .L_57)
.L_57:
        /*003c*/ 	.word	0x00000000
        /*0040*/ 	.short	0x0000
        /*0042*/ 	.short	0x0000
        /*0044*/ 	.byte	0x00, 0xf5, 0x21, 0x00


	//----- nvinfo : EIATTR_SPARSE_MMA_MASK
	.align		4
.L_58:
        /*0048*/ 	.byte	0x03, 0x50
        /*004a*/ 	.short	0x0000


	//----- nvinfo : EIATTR_MAXREG_COUNT
	.align		4
        /*004c*/ 	.byte	0x03, 0x1b
        /*004e*/ 	.short	0x00ff


	//----- nvinfo : EIATTR_MERCURY_ISA_VERSION
	.align		4
        /*0050*/ 	.byte	0x03, 0x5f
        /*0052*/ 	.short	0x0101


	//----- nvinfo : EIATTR_VRC_CTA_INIT_COUNT
	.align		4
        /*0054*/ 	.byte	0x02, 0x4a
	.zero		1
	.zero		1


	//----- nvinfo : EIATTR_EXIT_INSTR_OFFSETS
	.align		4
        /*0058*/ 	.byte	0x04, 0x1c
        /*005a*/ 	.short	(.L_60 - .L_59)


	//   ....[0]....
.L_59:
        /*005c*/ 	.word	0x000000b0


	//   ....[1]....
        /*0060*/ 	.word	0x00001410


	//----- nvinfo : EIATTR_CRS_STACK_SIZE
	.align		4
.L_60:
        /*0064*/ 	.byte	0x04, 0x1e
        /*0066*/ 	.short	(.L_62 - .L_61)
.L_61:
        /*0068*/ 	.word	0x00000000


	//----- nvinfo : EIATTR_CBANK_PARAM_SIZE
	.align		4
.L_62:
        /*006c*/ 	.byte	0x03, 0x19
        /*006e*/ 	.short	0x001c


	//----- nvinfo : EIATTR_PARAM_CBANK
	.align		4
        /*0070*/ 	.byte	0x04, 0x0a
        /*0072*/ 	.short	(.L_64 - .L_63)
	.align		4
.L_63:
        /*0074*/ 	.word	index@(.nv.constant0._Z17poin_mul_parallelPA2_fS0_S0_i)
        /*0078*/ 	.short	0x0380
        /*007a*/ 	.short	0x001c


	//----- nvinfo : EIATTR_SW_WAR
	.align		4
.L_64:
        /*007c*/ 	.byte	0x04, 0x36
        /*007e*/ 	.short	(.L_66 - .L_65)
.L_65:
        /*0080*/ 	.word	0x00000008
.L_66:


//--------------------- .nv.info._Z12conv_complexPdPA2_fi --------------------------
	.section	.nv.info._Z12conv_complexPdPA2_fi,"",@"SHT_CUDA_INFO"
	.sectionflags	@""
	.align	4


	//----- nvinfo : EIATTR_CUDA_API_VERSION
	.align		4
        /*0000*/ 	.byte	0x04, 0x37
        /*0002*/ 	.short	(.L_68 - .L_67)
.L_67:
        /*0004*/ 	.word	0x00000082


	//----- nvinfo : EIATTR_KPARAM_INFO
	.align		4
.L_68:
        /*0008*/ 	.byte	0x04, 0x17
        /*000a*/ 	.short	(.L_70 - .L_69)
.L_69:
        /*000c*/ 	.word	0x00000000
        /*0010*/ 	.short	0x0002
        /*0012*/ 	.short	0x0010
        /*0014*/ 	.byte	0x00, 0xf0, 0x11, 0x00


	//----- nvinfo : EIATTR_KPARAM_INFO
	.align		4
.L_70:
        /*0018*/ 	.byte	0x04, 0x17
        /*001a*/ 	.short	(.L_72 - .L_71)
.L_71:
        /*001c*/ 	.word	0x00000000
        /*0020*/ 	.short	0x0001
        /*0022*/ 	.short	0x0008
        /*0024*/ 	.byte	0x00, 0xf5, 0x21, 0x00


	//----- nvinfo : EIATTR_KPARAM_INFO
	.align		4
.L_72:
        /*0028*/ 	.byte	0x04, 0x17
        /*002a*/ 	.short	(.L_74 - .L_73)
.L_73:
        /*002c*/ 	.word	0x00000000
        /*0030*/ 	.short	0x0000
        /*0032*/ 	.short	0x0000
        /*0034*/ 	.byte	0x00, 0xf5, 0x21, 0x00


	//----- nvinfo : EIATTR_SPARSE_MMA_MASK
	.align		4
.L_74:
        /*0038*/ 	.byte	0x03, 0x50
        /*003a*/ 	.short	0x0000


	//----- nvinfo : EIATTR_MAXREG_COUNT
	.align		4
        /*003c*/ 	.byte	0x03, 0x1b
        /*003e*/ 	.short	0x00ff


	//----- nvinfo : EIATTR_EXTERNS
	.align		4
        /*0040*/ 	.byte	0x04, 0x0f
        /*0042*/ 	.short	(.L_76 - .L_75)


	//   ....[0]....
	.align		4
.L_75:
        /*0044*/ 	.word	index@(vprintf)


	//----- nvinfo : EIATTR_MERCURY_ISA_VERSION
	.align		4
.L_76:
        /*0048*/ 	.byte	0x03, 0x5f
        /*004a*/ 	.short	0x0101


	//----- nvinfo : EIATTR_VRC_CTA_INIT_COUNT
	.align		4
        /*004c*/ 	.byte	0x02, 0x4a
	.zero		1
	.zero		1


	//----- nvinfo : EIATTR_SYSCALL_OFFSETS
	.align		4
        /*0050*/ 	.byte	0x04, 0x46
        /*0052*/ 	.short	(.L_78 - .L_77)


	//   ....[0]....
.L_77:
        /*0054*/ 	.word	0x00000090


	//----- nvinfo : EIATTR_EXIT_INSTR_OFFSETS
	.align		4
.L_78:
        /*0058*/ 	.byte	0x04, 0x1c
        /*005a*/ 	.short	(.L_80 - .L_79)


	//   ....[0]....
.L_79:
        /*005c*/ 	.word	0x00000130


	//   ....[1]....
        /*0060*/ 	.word	0x00000f20


	//----- nvinfo : EIATTR_CRS_STACK_SIZE
	.align		4
.L_80:
        /*0064*/ 	.byte	0x04, 0x1e
        /*0066*/ 	.short	(.L_82 - .L_81)
.L_81:
        /*0068*/ 	.word	0x00000000


	//----- nvinfo : EIATTR_CBANK_PARAM_SIZE
	.align		4
.L_82:
        /*006c*/ 	.byte	0x03, 0x19
        /*006e*/ 	.short	0x0014


	//----- nvinfo : EIATTR_PARAM_CBANK
	.align		4
        /*0070*/ 	.byte	0x04, 0x0a
        /*0072*/ 	.short	(.L_84 - .L_83)
	.align		4
.L_83:
        /*0074*/ 	.word	index@(.nv.constant0._Z12conv_complexPdPA2_fi)
        /*0078*/ 	.short	0x0380
        /*007a*/ 	.short	0x0014


	//----- nvinfo : EIATTR_SW_WAR
	.align		4
.L_84:
        /*007c*/ 	.byte	0x04, 0x36
        /*007e*/ 	.short	(.L_86 - .L_85)
.L_85:
        /*0080*/ 	.word	0x00000008
.L_86:


//--------------------- .nv.info._Z7scale_pPA2_fi --------------------------
	.section	.nv.info._Z7scale_pPA2_fi,"",@"SHT_CUDA_INFO"
	.sectionflags	@""
	.align	4


	//----- nvinfo : EIATTR_CUDA_API_VERSION
	.align		4
        /*0000*/ 	.byte	0x04, 0x37
        /*0002*/ 	.short	(.L_88 - .L_87)
.L_87:
        /*0004*/ 	.word	0x00000082


	//----- nvinfo : EIATTR_KPARAM_INFO
	.align		4
.L_88:
        /*0008*/ 	.byte	0x04, 0x17
        /*000a*/ 	.short	(.L_90 - .L_89)
.L_89:
        /*000c*/ 	.word	0x00000000
        /*0010*/ 	.short	0x0001
        /*0012*/ 	.short	0x0008
        /*0014*/ 	.byte	0x00, 0xf0, 0x11, 0x00


	//----- nvinfo : EIATTR_KPARAM_INFO
	.align		4
.L_90:
        /*0018*/ 	.byte	0x04, 0x17
        /*001a*/ 	.short	(.L_92 - .L_91)
.L_91:
        /*001c*/ 	.word	0x00000000
        /*0020*/ 	.short	0x0000
        /*0022*/ 	.short	0x0000
        /*0024*/ 	.byte	0x00, 0xf5, 0x21, 0x00


	//----- nvinfo : EIATTR_SPARSE_MMA_MASK
	.align		4
.L_92:
        /*0028*/ 	.byte	0x03, 0x50
        /*002a*/ 	.short	0x0000


	//----- nvinfo : EIATTR_MAXREG_COUNT
	.align		4
        /*002c*/ 	.byte	0x03, 0x1b
        /*002e*/ 	.short	0x00ff


	//----- nvinfo : EIATTR_MERCURY_ISA_VERSION
	.align		4
        /*0030*/ 	.byte	0x03, 0x5f
        /*0032*/ 	.short	0x0101


	//----- nvinfo : EIATTR_VRC_CTA_INIT_COUNT
	.align		4
        /*0034*/ 	.byte	0x02, 0x4a
	.zero		1
	.zero		1


	//----- nvinfo : EIATTR_EXIT_INSTR_OFFSETS
	.align		4
        /*0038*/ 	.byte	0x04, 0x1c
        /*003a*/ 	.short	(.L_94 - .L_93)


	//   ....[0]....
.L_93:
        /*003c*/ 	.word	0x000000a0


	//   ....[1]....
        /*0040*/ 	.word	0x000000c0


	//   ....[2]....
        /*0044*/ 	.word	0x000021f0


	//----- nvinfo : EIATTR_CRS_STACK_SIZE
	.align		4
.L_94:
        /*0048*/ 	.byte	0x04, 0x1e
        /*004a*/ 	.short	(.L_96 - .L_95)
.L_95:
        /*004c*/ 	.word	0x00000000


	//----- nvinfo : EIATTR_CBANK_PARAM_SIZE
	.align		4
.L_96:
        /*0050*/ 	.byte	0x03, 0x19
        /*0052*/ 	.short	0x000c


	//----- nvinfo : EIATTR_PARAM_CBANK
	.align		4
        /*0054*/ 	.byte	0x04, 0x0a
        /*0056*/ 	.short	(.L_98 - .L_97)
	.align		4
.L_97:
        /*0058*/ 	.word	index@(.nv.constant0._Z7scale_pPA2_fi)
        /*005c*/ 	.short	0x0380
        /*005e*/ 	.short	0x000c


	//----- nvinfo : EIATTR_SW_WAR
	.align		4
.L_98:
        /*0060*/ 	.byte	0x04, 0x36
        /*0062*/ 	.short	(.L_100 - .L_99)
.L_99:
        /*0064*/ 	.word	0x00000008
.L_100:


//--------------------- .nv.info._Z9to_real_pPA2_fPdi --------------------------
	.section	.nv.info._Z9to_real_pPA2_fPdi,"",@"SHT_CUDA_INFO"
	.sectionflags	@""
	.align	4


	//----- nvinfo : EIATTR_CUDA_API_VERSION
	.align		4
        /*0000*/ 	.byte	0x04, 0x37
        /*0002*/ 	.short	(.L_102 - .L_101)
.L_101:
        /*0004*/ 	.word	0x00000082


	//----- nvinfo : EIATTR_KPARAM_INFO
	.align		4
.L_102:
        /*0008*/ 	.byte	0x04, 0x17
        /*000a*/ 	.short	(.L_104 - .L_103)
.L_103:
        /*000c*/ 	.word	0x00000000
        /*0010*/ 	.short	0x0002
        /*0012*/ 	.short	0x0010
        /*0014*/ 	.byte	0x00, 0xf0, 0x11, 0x00


	//----- nvinfo : EIATTR_KPARAM_INFO
	.align		4
.L_104:
        /*0018*/ 	.byte	0x04, 0x17
        /*001a*/ 	.short	(.L_106 - .L_105)
.L_105:
        /*001c*/ 	.word	0x00000000
        /*0020*/ 	.short	0x0001
        /*0022*/ 	.short	0x0008
        /*0024*/ 	.byte	0x00, 0xf5, 0x21, 0x00


	//----- nvinfo : EIATTR_KPARAM_INFO
	.align		4
.L_106:
        /*0028*/ 	.byte	0x04, 0x17
        /*002a*/ 	.short	(.L_108 - .L_107)
.L_107:
        /*002c*/ 	.word	0x00000000
        /*0030*/ 	.short	0x0000
        /*0032*/ 	.short	0x0000
        /*0034*/ 	.byte	0x00, 0xf5, 0x21, 0x00


	//----- nvinfo : EIATTR_SPARSE_MMA_MASK
	.align		4
.L_108:
        /*0038*/ 	.byte	0x03, 0x50
        /*003a*/ 	.short	0x0000


	//----- nvinfo : EIATTR_MAXREG_COUNT
	.align		4
        /*003c*/ 	.byte	0x03, 0x1b
        /*003e*/ 	.short	0x00ff


	//----- nvinfo : EIATTR_MERCURY_ISA_VERSION
	.align		4
        /*0040*/ 	.byte	0x03, 0x5f
        /*0042*/ 	.short	0x0101


	//----- nvinfo : EIATTR_VRC_CTA_INIT_COUNT
	.align		4
        /*0044*/ 	.byte	0x02, 0x4a
	.zero		1
	.zero		1


	//----- nvinfo : EIATTR_EXIT_INSTR_OFFSETS
	.align		4
        /*0048*/ 	.byte	0x04, 0x1c
        /*004a*/ 	.short	(.L_110 - .L_109)


	//   ....[0]....
.L_109:
        /*004c*/ 	.word	0x000000b0


	//   ....[1]....
        /*0050*/ 	.word	0x00000cb0


	//----- nvinfo : EIATTR_CRS_STACK_SIZE
	.align		4
.L_110:
        /*0054*/ 	.byte	0x04, 0x1e
        /*0056*/ 	.short	(.L_112 - .L_111)
.L_111:
        /*0058*/ 	.word	0x00000000


	//----- nvinfo : EIATTR_CBANK_PARAM_SIZE
	.align		4
.L_112:
        /*005c*/ 	.byte	0x03, 0x19
        /*005e*/ 	.short	0x0014


	//----- nvinfo : EIATTR_PARAM_CBANK
	.align		4
        /*0060*/ 	.byte	0x04, 0x0a
        /*0062*/ 	.short	(.L_114 - .L_113)
	.align		4
.L_113:
        /*0064*/ 	.word	index@(.nv.constant0._Z9to_real_pPA2_fPdi)
        /*0068*/ 	.short	0x0380
        /*006a*/ 	.short	0x0014


	//----- nvinfo : EIATTR_SW_WAR
	.align		4
.L_114:
        /*006c*/ 	.byte	0x04, 0x36
        /*006e*/ 	.short	(.L_116 - .L_115)
.L_115:
        /*0070*/ 	.word	0x00000008
.L_116:


//--------------------- .nv.callgraph             --------------------------
	.section	.nv.callgraph,"",@"SHT_CUDA_CALLGRAPH"
	.align	4
	.sectionentsize	8
	.align		4
        /*0000*/ 	.word	0x00000000
	.align		4
        /*0004*/ 	.word	0xffffffff
	.align		4
        /*0008*/ 	.word	index@(_Z12conv_complexPdPA2_fi)
	.align		4
        /*000c*/ 	.word	index@(vprintf)
	.align		4
        /*0010*/ 	.word	0x00000000
	.align		4
        /*0014*/ 	.word	0xfffffffe
	.align		4
        /*0018*/ 	.word	0x00000000
	.align		4
        /*001c*/ 	.word	0xfffffffd
	.align		4
        /*0020*/ 	.word	0x00000000
	.align		4
        /*0024*/ 	.word	0xfffffffc


//--------------------- .nv.constant4             --------------------------
	.section	.nv.constant4,"a",@progbits
	.align	8
	.align		8
.nv.constant4:
        /*0000*/ 	.dword	$str
	.align		8
        /*0008*/ 	.dword	vprintf


//--------------------- .text._Z4sumPPdS_i        --------------------------
	.section	.text._Z4sumPPdS_i,"ax",@progbits
	.align	128
        .global         _Z4sumPPdS_i
        .type           _Z4sumPPdS_i,@function
        .size           _Z4sumPPdS_i,(.L_x_113 - _Z4sumPPdS_i)
        .other          _Z4sumPPdS_i,@"STO_CUDA_ENTRY STV_DEFAULT"
_Z4sumPPdS_i:
.text._Z4sumPPdS_i:
[----:B------:R-:W-:Y:S08]  /*0000*/  LDC R1, c[0x0][0x37c] ;  /* 0x0000df00ff017b82 */ /* 0x000ff00000000800 */
[----:B------:R-:W0:Y:S01]  /*0010*/  LDC R11, c[0x0][0x390] ;  /* 0x0000e400ff0b7b82 */ /* 0x000e220000000800 */
[----:B------:R-:W1:Y:S01]  /*0020*/  S2R R0, SR_TID.X ;  /* 0x0000000000007919 */ /* 0x000e620000002100 */
[----:B------:R-:W2:Y:S01]  /*0030*/  LDCU.64 UR6, c[0x0][0x358] ;  /* 0x00006b00ff0677ac */ /* 0x000ea20008000a00 */
[----:B------:R-:W-:Y:S01]  /*0040*/  BSSY.RECONVERGENT B0, `(.L_x_0) ;  /* 0x000008b000007945 */ /* 0x000fe20003800200 */
[----:B------:R-:W-:-:S02]  /*0050*/  CS2R R24, SRZ ;  /* 0x0000000000187805 */ /* 0x000fc4000001ff00 */
[C---:B0-----:R-:W-:Y:S02]  /*0060*/  LEA.HI R2, R11.reuse, R11, RZ, 0x1 ;  /* 0x0000000b0b027211 */ /* 0x041fe400078f08ff */
[----:B------:R-:W-:Y:S02]  /*0070*/  ISETP.GE.AND P0, PT, R11, 0x1, PT ;  /* 0x000000010b00780c */ /* 0x000fe40003f06270 */
[----:B------:R-:W-:-:S05]  /*0080*/  SHF.R.S32.HI R3, RZ, 0x1, R2 ;  /* 0x00000001ff037819 */ /* 0x000fca0000011402 */
[----:B-1----:R-:W-:Y:S01]  /*0090*/  IMAD R7, R3, R0, RZ ;  /* 0x0000000003077224 */ /* 0x002fe200078e02ff */
[----:B------:R-:W-:-:S03]  /*00a0*/  ISETP.NE.AND P1, PT, R0, 0x1, PT ;  /* 0x000000010000780c */ /* 0x000fc60003f25270 */
[----:B------:R-:W-:-:S05]  /*00b0*/  IMAD.IADD R2, R3, 0x1, R7 ;  /* 0x0000000103027824 */ /* 0x000fca00078e0207 */
[----:B------:R-:W-:-:S04]  /*00c0*/  SEL R2, R2, R11, P1 ;  /* 0x0000000b02027207 */ /* 0x000fc80000800000 */
[----:B------:R-:W-:-:S13]  /*00d0*/  ISETP.GE.OR P0, PT, R7, R2, !P0 ;  /* 0x000000020700720c */ /* 0x000fda0004706670 */
[----:B--2---:R-:W-:Y:S05]  /*00e0*/  @P0 BRA `(.L_x_1) ;  /* 0x0000000800000947 */ /* 0x004fea0003800000 */
[----:B------:R-:W0:Y:S01]  /*00f0*/  LDC.64 R8, c[0x0][0x380] ;  /* 0x0000e000ff087b82 */ /* 0x000e220000000a00 */
[C---:B------:R-:W-:Y:S02]  /*0100*/  LOP3.LUT R5, R11.reuse, 0x7, RZ, 0xc0, !PT ;  /* 0x000000070b057812 */ /* 0x040fe400078ec0ff */
[----:B------:R-:W-:Y:S02]  /*0110*/  CS2R R24, SRZ ;  /* 0x0000000000187805 */ /* 0x000fe4000001ff00 */
[C---:B------:R-:W-:Y:S02]  /*0120*/  LOP3.LUT R4, R11.reuse, 0xf, RZ, 0xc0, !PT ;  /* 0x0000000f0b047812 */ /* 0x040fe400078ec0ff */
[----:B------:R-:W-:Y:S01]  /*0130*/  LOP3.LUT R26, R11, 0x3, RZ, 0xc0, !PT ;  /* 0x000000030b1a7812 */ /* 0x000fe200078ec0ff */
[----:B------:R-:W-:Y:S02]  /*0140*/  VIADD R6, R5, 0xffffffff ;  /* 0xffffffff05067836 */ /* 0x000fe40000000000 */
[----:B------:R-:W-:-:S03]  /*0150*/  VIADD R3, R4, 0xffffffff ;  /* 0xffffffff04037836 */ /* 0x000fc60000000000 */
[----:B------:R-:W-:Y:S02]  /*0160*/  ISETP.GE.U32.AND P1, PT, R6, 0x3, PT ;  /* 0x000000030600780c */ /* 0x000fe40003f26070 */
[----:B------:R-:W-:Y:S02]  /*0170*/  LOP3.LUT R6, R11, 0x7ffffff0, RZ, 0xc0, !PT ;  /* 0x7ffffff00b067812 */ /* 0x000fe400078ec0ff */
[----:B------:R-:W-:-:S03]  /*0180*/  ISETP.GE.U32.AND P0, PT, R3, 0x7, PT ;  /* 0x000000070300780c */ /* 0x000fc60003f06070 */
[----:B------:R-:W-:Y:S01]  /*0190*/  IMAD.MOV R27, RZ, RZ, -R6 ;  /* 0x000000ffff1b7224 */ /* 0x000fe200078e0a06 */
[----:B0-----:R-:W-:-:S05]  /*01a0*/  IADD3 R8, P2, PT, R8, 0x40, RZ ;  /* 0x0000004008087810 */ /* 0x001fca0007f5e0ff */
[----:B------:R-:W-:-:S08]  /*01b0*/  IMAD.X R9, RZ, RZ, R9, P2 ;  /* 0x000000ffff097224 */ /* 0x000fd000010e0609 */
.L_x_7:
[----:B------:R-:W0:Y:S01]  /*01c0*/  LDCU UR4, c[0x0][0x390] ;  /* 0x00007200ff0477ac */ /* 0x000e220008000800 */
[----:B------:R-:W-:Y:S01]  /*01d0*/  IMAD.MOV.U32 R3, RZ, RZ, RZ ;  /* 0x000000ffff037224 */ /* 0x000fe200078e00ff */
[----:B0-----:R-:W-:Y:S02]  /*01e0*/  UISETP.GE.U32.AND UP0, UPT, UR4, 0x10, UPT ;  /* 0x000000100400788c */ /* 0x001fe4000bf06070 */
[C---:B------:R-:W-:Y:S02]  /*01f0*/  IMAD R28, R7.reuse, UR4, RZ ;  /* 0x00000004071c7c24 */ /* 0x040fe4000f8e02ff */
[----:B------:R-:W-:-:S05]  /*0200*/  VIADD R7, R7, 0x1 ;  /* 0x0000000107077836 */ /* 0x000fca0000000000 */
[----:B------:R-:W-:Y:S01]  /*0210*/  ISETP.NE.AND P2, PT, R7, R2, PT ;  /* 0x000000020700720c */ /* 0x000fe20003f45270 */
[----:B------:R-:W-:-:S12]  /*0220*/  BRA.U !UP0, `(.L_x_2) ;  /* 0x0000000108a07547 */ /* 0x000fd8000b800000 */
[----:B------:R-:W-:-:S04]  /*0230*/  IMAD.WIDE.U32 R10, R28, 0x8, R8 ;  /* 0x000000081c0a7825 */ /* 0x000fc800078e0008 */
[----:B------:R-:W-:-:S07]  /*0240*/  IMAD.MOV.U32 R3, RZ, RZ, R27 ;  /* 0x000000ffff037224 */ /* 0x000fce00078e001b */
.L_x_3:
[----:B------:R-:W2:Y:S04]  /*0250*/  LDG.E.64 R16, desc[UR6][R10.64+-0x40] ;  /* 0xffffc0060a107981 */ /* 0x000ea8000c1e1b00 */
[----:B------:R-:W3:Y:S04]  /*0260*/  LDG.E.64 R12, desc[UR6][R10.64+-0x38] ;  /* 0xffffc8060a0c7981 */ /* 0x000ee8000c1e1b00 */
[----:B------:R-:W4:Y:S04]  /*0270*/  LDG.E.64 R14, desc[UR6][R10.64+-0x30] ;  /* 0xffffd0060a0e7981 */ /* 0x000f28000c1e1b00 */
[----:B------:R-:W5:Y:S04]  /*0280*/  LDG.E.64 R22, desc[UR6][R10.64+-0x28] ;  /* 0xffffd8060a167981 */ /* 0x000f68000c1e1b00 */
[----:B------:R-:W5:Y:S04]  /*0290*/  LDG.E.64 R20, desc[UR6][R10.64+-0x20] ;  /* 0xffffe0060a147981 */ /* 0x000f68000c1e1b00 */
[----:B------:R-:W5:Y:S01]  /*02a0*/  LDG.E.64 R18, desc[UR6][R10.64+-0x18] ;  /* 0xffffe8060a127981 */ /* 0x000f62000c1e1b00 */
[----:B--2---:R-:W-:-:S03]  /*02b0*/  DADD R24, R16, R24 ;  /* 0x0000000010187229 */ /* 0x004fc60000000018 */
[----:B------:R-:W2:Y:S05]  /*02c0*/  LDG.E.64 R16, desc[UR6][R10.64+-0x10] ;  /* 0xfffff0060a107981 */ /* 0x000eaa000c1e1b00 */
[----:B---3--:R-:W-:Y:S02]  /*02d0*/  DADD R12, R24, R12 ;  /* 0x00000000180c7229 */ /* 0x008fe4000000000c */
[----:B------:R-:W3:Y:S06]  /*02e0*/  LDG.E.64 R24, desc[UR6][R10.64+0x38] ;  /* 0x000038060a187981 */ /* 0x000eec000c1e1b00 */
[----:B----4-:R-:W-:-:S02]  /*02f0*/  DADD R14, R12, R14 ;  /* 0x000000000c0e7229 */ /* 0x010fc4000000000e */
[----:B------:R-:W4:Y:S06]  /*0300*/  LDG.E.64 R12, desc[UR6][R10.64+-0x8] ;  /* 0xfffff8060a0c7981 */ /* 0x000f2c000c1e1b00 */
[----:B-----5:R-:W-:Y:S02]  /*0310*/  DADD R22, R14, R22 ;  /* 0x000000000e167229 */ /* 0x020fe40000000016 */
[----:B------:R-:W5:Y:S06]  /*0320*/  LDG.E.64 R14, desc[UR6][R10.64] ;  /* 0x000000060a0e7981 */ /* 0x000f6c000c1e1b00 */
[----:B------:R-:W-:-:S02]  /*0330*/  DADD R20, R22, R20 ;  /* 0x0000000016147229 */ /* 0x000fc40000000014 */
[----:B------:R-:W3:Y:S06]  /*0340*/  LDG.E.64 R22, desc[UR6][R10.64+0x8] ;  /* 0x000008060a167981 */ /* 0x000eec000c1e1b00 */
[----:B------:R-:W-:Y:S02]  /*0350*/  DADD R18, R20, R18 ;  /* 0x0000000014127229 */ /* 0x000fe40000000012 */
[----:B------:R-:W3:Y:S06]  /*0360*/  LDG.E.64 R20, desc[UR6][R10.64+0x10] ;  /* 0x000010060a147981 */ /* 0x000eec000c1e1b00 */
[----:B--2---:R-:W-:-:S02]  /*0370*/  DADD R16, R18, R16 ;  /* 0x0000000012107229 */ /* 0x004fc40000000010 */
[----:B------:R-:W2:Y:S06]  /*0380*/  LDG.E.64 R18, desc[UR6][R10.64+0x18] ;  /* 0x000018060a127981 */ /* 0x000eac000c1e1b00 */
[----:B----4-:R-:W-:Y:S02]  /*0390*/  DADD R12, R16, R12 ;  /* 0x00000000100c7229 */ /* 0x010fe4000000000c */
[----:B------:R-:W4:Y:S06]  /*03a0*/  LDG.E.64 R16, desc[UR6][R10.64+0x20] ;  /* 0x000020060a107981 */ /* 0x000f2c000c1e1b00 */
[----:B-----5:R-:W-:-:S02]  /*03b0*/  DADD R14, R12, R14 ;  /* 0x000000000c0e7229 */ /* 0x020fc4000000000e */
[----:B------:R-:W5:Y:S06]  /*03c0*/  LDG.E.64 R12, desc[UR6][R10.64+0x28] ;  /* 0x000028060a0c7981 */ /* 0x000f6c000c1e1b00 */
[----:B---3--:R-:W-:Y:S02]  /*03d0*/  DADD R22, R14, R22 ;  /* 0x000000000e167229 */ /* 0x008fe40000000016 */
[----:B------:R0:W3:Y:S06]  /*03e0*/  LDG.E.64 R14, desc[UR6][R10.64+0x30] ;  /* 0x000030060a0e7981 */ /* 0x0000ec000c1e1b00 */
[----:B------:R-:W-:Y:S01]  /*03f0*/  DADD R20, R22, R20 ;  /* 0x0000000016147229 */ /* 0x000fe20000000014 */
[----:B------:R-:W-:-:S05]  /*0400*/  VIADD R3, R3, 0x10 ;  /* 0x0000001003037836 */ /* 0x000fca0000000000 */
[----:B------:R-:W-:Y:S02]  /*0410*/  ISETP.NE.AND P3, PT, R3, RZ, PT ;  /* 0x000000ff0300720c */ /* 0x000fe40003f65270 */
[----:B0-----:R-:W-:-:S05]  /*0420*/  IADD3 R10, P4, PT, R10, 0x80, RZ ;  /* 0x000000800a0a7810 */ /* 0x001fca0007f9e0ff */
[----:B------:R-:W-:Y:S01]  /*0430*/  IMAD.X R11, RZ, RZ, R11, P4 ;  /* 0x000000ffff0b7224 */ /* 0x000fe200020e060b */
[----:B--2---:R-:W-:-:S08]  /*0440*/  DADD R18, R20, R18 ;  /* 0x0000000014127229 */ /* 0x004fd00000000012 */
[----:B----4-:R-:W-:-:S08]  /*0450*/  DADD R16, R18, R16 ;  /* 0x0000000012107229 */ /* 0x010fd00000000010 */
[----:B-----5:R-:W-:-:S08]  /*0460*/  DADD R12, R16, R12 ;  /* 0x00000000100c7229 */ /* 0x020fd0000000000c */
[----:B---3--:R-:W-:-:S08]  /*0470*/  DADD R12, R12, R14 ;  /* 0x000000000c0c7229 */ /* 0x008fd0000000000e */
[----:B------:R-:W-:Y:S01]  /*0480*/  DADD R24, R12, R24 ;  /* 0x000000000c187229 */ /* 0x000fe20000000018 */
[----:B------:R-:W-:Y:S10]  /*0490*/  @P3 BRA `(.L_x_3) ;  /* 0xfffffffc006c3947 */ /* 0x000ff4000383ffff */
[----:B------:R-:W-:-:S07]  /*04a0*/  IMAD.MOV.U32 R3, RZ, RZ, R6 ;  /* 0x000000ffff037224 */ /* 0x000fce00078e0006 */
.L_x_2:
[----:B------:R-:W-:-:S13]  /*04b0*/  ISETP.NE.AND P3, PT, R4, RZ, PT ;  /* 0x000000ff0400720c */ /* 0x000fda0003f65270 */
[----:B------:R-:W-:Y:S05]  /*04c0*/  @!P3 BRA `(.L_x_4) ;  /* 0x000000040004b947 */ /* 0x000fea0003800000 */
[----:B------:R-:W-:Y:S01]  /*04d0*/  ISETP.NE.AND P3, PT, R5, RZ, PT ;  /* 0x000000ff0500720c */ /* 0x000fe20003f65270 */
[----:B------:R-:W-:-:S12]  /*04e0*/  @!P0 BRA `(.L_x_5) ;  /* 0x0000000000648947 */ /* 0x000fd80003800000 */
[----:B------:R-:W0:Y:S01]  /*04f0*/  LDC.64 R10, c[0x0][0x380] ;  /* 0x0000e000ff0a7b82 */ /* 0x000e220000000a00 */
[----:B------:R-:W1:Y:S01]  /*0500*/  LDCU.64 UR4, c[0x0][0x380] ;  /* 0x00007000ff0477ac */ /* 0x000e620008000a00 */
[C---:B------:R-:W-:Y:S01]  /*0510*/  IMAD.IADD R13, R28.reuse, 0x1, R3 ;  /* 0x000000011c0d7824 */ /* 0x040fe200078e0203 */
[----:B------:R-:W-:-:S05]  /*0520*/  IADD3 R14, P4, PT, R28, R3, RZ ;  /* 0x000000031c0e7210 */ /* 0x000fca0007f9e0ff */
[----:B------:R-:W-:Y:S01]  /*0530*/  IMAD.X R15, RZ, RZ, RZ, P4 ;  /* 0x000000ffff0f7224 */ /* 0x000fe200020e06ff */
[----:B-1----:R-:W-:Y:S01]  /*0540*/  LEA R22, P4, R14, UR4, 0x3 ;  /* 0x000000040e167c11 */ /* 0x002fe2000f8818ff */
[----:B0-----:R-:W-:-:S03]  /*0550*/  IMAD.WIDE.U32 R12, R13, 0x8, R10 ;  /* 0x000000080d0c7825 */ /* 0x001fc600078e000a */
[----:B------:R-:W-:Y:S02]  /*0560*/  LEA.HI.X R23, R14, UR5, R15, 0x3, P4 ;  /* 0x000000050e177c11 */ /* 0x000fe4000a0f1c0f */
        /* <DEDUP_REMOVED lines=10> */
[----:B----4-:R-:W-:-:S08]  /*0610*/  DADD R18, R18, R20 ;  /* 0x0000000012127229 */ /* 0x010fd00000000014 */
[----:B-----5:R-:W-:-:S08]  /*0620*/  DADD R16, R18, R16 ;  /* 0x0000000012107229 */ /* 0x020fd00000000010 */
[----:B------:R-:W-:-:S08]  /*0630*/  DADD R14, R16, R14 ;  /* 0x00000000100e7229 */ /* 0x000fd0000000000e */
[----:B------:R-:W-:Y:S01]  /*0640*/  DADD R12, R14, R12 ;  /* 0x000000000e0c7229 */ /* 0x000fe2000000000c */
[----:B------:R-:W-:-:S07]  /*0650*/  VIADD R3, R3, 0x8 ;  /* 0x0000000803037836 */ /* 0x000fce0000000000 */
[----:B---3--:R-:W-:-:S08]  /*0660*/  DADD R10, R12, R10 ;  /* 0x000000000c0a7229 */ /* 0x008fd0000000000a */
[----:B--2---:R-:W-:-:S11]  /*0670*/  DADD R24, R10, R24 ;  /* 0x000000000a187229 */ /* 0x004fd60000000018 */
.L_x_5:
[----:B------:R-:W-:Y:S05]  /*0680*/  @!P3 BRA `(.L_x_4) ;  /* 0x000000000094b947 */ /* 0x000fea0003800000 */
[----:B------:R-:W-:Y:S01]  /*0690*/  ISETP.NE.AND P3, PT, R26, RZ, PT ;  /* 0x000000ff1a00720c */ /* 0x000fe20003f65270 */
[----:B------:R-:W-:-:S12]  /*06a0*/  @!P1 BRA `(.L_x_6) ;  /* 0x0000000000449947 */ /* 0x000fd80003800000 */
[----:B------:R-:W0:Y:S01]  /*06b0*/  LDC.64 R10, c[0x0][0x380] ;  /* 0x0000e000ff0a7b82 */ /* 0x000e220000000a00 */
[----:B------:R-:W1:Y:S01]  /*06c0*/  LDCU.64 UR4, c[0x0][0x380] ;  /* 0x00007000ff0477ac */ /* 0x000e620008000a00 */
[C---:B------:R-:W-:Y:S01]  /*06d0*/  IMAD.IADD R21, R28.reuse, 0x1, R3 ;  /* 0x000000011c157824 */ /* 0x040fe200078e0203 */
[----:B------:R-:W-:-:S03]  /*06e0*/  IADD3 R12, P4, PT, R28, R3, RZ ;  /* 0x000000031c0c7210 */ /* 0x000fc60007f9e0ff */
[----:B0-----:R-:W-:-:S04]  /*06f0*/  IMAD.WIDE.U32 R20, R21, 0x8, R10 ;  /* 0x0000000815147825 */ /* 0x001fc800078e000a */
[----:B------:R-:W-:Y:S01]  /*0700*/  IMAD.X R11, RZ, RZ, RZ, P4 ;  /* 0x000000ffff0b7224 */ /* 0x000fe200020e06ff */
[C---:B-1----:R-:W-:Y:S01]  /*0710*/  LEA R18, P4, R12.reuse, UR4, 0x3 ;  /* 0x000000040c127c11 */ /* 0x042fe2000f8818ff */
[----:B------:R-:W2:Y:S03]  /*0720*/  LDG.E.64 R16, desc[UR6][R20.64] ;  /* 0x0000000614107981 */ /* 0x000ea6000c1e1b00 */
[----:B------:R-:W-:-:S05]  /*0730*/  LEA.HI.X R19, R12, UR5, R11, 0x3, P4 ;  /* 0x000000050c137c11 */ /* 0x000fca000a0f1c0b */
[----:B------:R-:W3:Y:S04]  /*0740*/  LDG.E.64 R14, desc[UR6][R18.64+0x8] ;  /* 0x00000806120e7981 */ /* 0x000ee8000c1e1b00 */
[----:B------:R-:W4:Y:S04]  /*0750*/  LDG.E.64 R10, desc[UR6][R18.64+0x10] ;  /* 0x00001006120a7981 */ /* 0x000f28000c1e1b00 */
[----:B------:R-:W5:Y:S01]  /*0760*/  LDG.E.64 R12, desc[UR6][R18.64+0x18] ;  /* 0x00001806120c7981 */ /* 0x000f62000c1e1b00 */
[----:B------:R-:W-:Y:S01]  /*0770*/  VIADD R3, R3, 0x4 ;  /* 0x0000000403037836 */ /* 0x000fe20000000000 */
[----:B--2---:R-:W-:-:S08]  /*0780*/  DADD R16, R24, R16 ;  /* 0x0000000018107229 */ /* 0x004fd00000000010 */
[----:B---3--:R-:W-:-:S08]  /*0790*/  DADD R14, R16, R14 ;  /* 0x00000000100e7229 */ /* 0x008fd0000000000e */
[----:B----4-:R-:W-:-:S08]  /*07a0*/  DADD R10, R14, R10 ;  /* 0x000000000e0a7229 */ /* 0x010fd0000000000a */
[----:B-----5:R-:W-:-:S11]  /*07b0*/  DADD R24, R10, R12 ;  /* 0x000000000a187229 */ /* 0x020fd6000000000c */
.L_x_6:
[----:B------:R-:W-:Y:S05]  /*07c0*/  @!P3 BRA `(.L_x_4) ;  /* 0x000000000044b947 */ /* 0x000fea0003800000 */
[----:B------:R-:W0:Y:S01]  /*07d0*/  LDC.64 R10, c[0x0][0x380] ;  /* 0x0000e000ff0a7b82 */ /* 0x000e220000000a00 */
[----:B------:R-:W-:-:S04]  /*07e0*/  IMAD.IADD R13, R28, 0x1, R3 ;  /* 0x000000011c0d7824 */ /* 0x000fc800078e0203 */
[----:B0-----:R-:W-:-:S06]  /*07f0*/  IMAD.WIDE.U32 R10, R13, 0x8, R10 ;  /* 0x000000080d0a7825 */ /* 0x001fcc00078e000a */
[----:B------:R-:W2:Y:S01]  /*0800*/  LDG.E.64 R10, desc[UR6][R10.64] ;  /* 0x000000060a0a7981 */ /* 0x000ea2000c1e1b00 */
[----:B------:R-:W-:Y:S01]  /*0810*/  ISETP.NE.AND P3, PT, R26, 0x1, PT ;  /* 0x000000011a00780c */ /* 0x000fe20003f65270 */
[----:B--2---:R-:W-:-:S12]  /*0820*/  DADD R24, R24, R10 ;  /* 0x0000000018187229 */ /* 0x004fd8000000000a */
[----:B------:R-:W-:Y:S05]  /*0830*/  @!P3 BRA `(.L_x_4) ;  /* 0x000000000028b947 */ /* 0x000fea0003800000 */
[----:B------:R-:W0:Y:S01]  /*0840*/  LDCU.64 UR4, c[0x0][0x380] ;  /* 0x00007000ff0477ac */ /* 0x000e220008000a00 */
[----:B------:R-:W-:-:S05]  /*0850*/  IADD3 R28, P3, PT, R28, R3, RZ ;  /* 0x000000031c1c7210 */ /* 0x000fca0007f7e0ff */
[----:B------:R-:W-:Y:S01]  /*0860*/  IMAD.X R3, RZ, RZ, RZ, P3 ;  /* 0x000000ffff037224 */ /* 0x000fe200018e06ff */
[----:B0-----:R-:W-:-:S04]  /*0870*/  LEA R14, P3, R28, UR4, 0x3 ;  /* 0x000000041c0e7c11 */ /* 0x001fc8000f8618ff */
[----:B------:R-:W-:Y:S02]  /*0880*/  LEA.HI.X R15, R28, UR5, R3, 0x3, P3 ;  /* 0x000000051c0f7c11 */ /* 0x000fe400098f1c03 */
[----:B------:R-:W-:-:S03]  /*0890*/  ISETP.NE.AND P3, PT, R26, 0x2, PT ;  /* 0x000000021a00780c */ /* 0x000fc60003f65270 */
[----:B------:R-:W2:Y:S10]  /*08a0*/  LDG.E.64 R10, desc[UR6][R14.64+0x8] ;  /* 0x000008060e0a7981 */ /* 0x000eb4000c1e1b00 */
[----:B------:R-:W3:Y:S01]  /*08b0*/  @P3 LDG.E.64 R12, desc[UR6][R14.64+0x10] ;  /* 0x000010060e0c3981 */ /* 0x000ee2000c1e1b00 */
[----:B--2---:R-:W-:-:S08]  /*08c0*/  DADD R24, R24, R10 ;  /* 0x0000000018187229 */ /* 0x004fd0000000000a */
[----:B---3--:R-:W-:-:S11]  /*08d0*/  @P3 DADD R24, R24, R12 ;  /* 0x0000000018183229 */ /* 0x008fd6000000000c */
.L_x_4:
[----:B------:R-:W-:Y:S05]  /*08e0*/  @P2 BRA `(.L_x_7) ;  /* 0xfffffff800342947 */ /* 0x000fea000383ffff */
.L_x_1:
[----:B------:R-:W-:Y:S05]  /*08f0*/  BSYNC.RECONVERGENT B0 ;  /* 0x0000000000007941 */ /* 0x000fea0003800200 */
.L_x_0:
[----:B------:R-:W0:Y:S01]  /*0900*/  S2UR UR5, SR_CgaCtaId ;  /* 0x00000000000579c3 */ /* 0x000e220000008800 */
[----:B------:R-:W-:Y:S01]  /*0910*/  UMOV UR4, 0x400 ;  /* 0x0000040000047882 */ /* 0x000fe20000000000 */
[----:B------:R-:W-:-:S06]  /*0920*/  ISETP.NE.AND P0, PT, R0, RZ, PT ;  /* 0x000000ff0000720c */ /* 0x000fcc0003f05270 */
[----:B------:R-:W1:Y:S01]  /*0930*/  LDC.64 R2, c[0x0][0x388] ;  /* 0x0000e200ff027b82 */ /* 0x000e620000000a00 */
[----:B0-----:R-:W-:-:S06]  /*0940*/  ULEA UR4, UR5, UR4, 0x18 ;  /* 0x0000000405047291 */ /* 0x001fcc000f8ec0ff */
[----:B------:R-:W-:-:S05]  /*0950*/  LEA R5, R0, UR4, 0x3 ;  /* 0x0000000400057c11 */ /* 0x000fca000f8e18ff */
[----:B------:R0:W-:Y:S01]  /*0960*/  STS.64 [R5], R24 ;  /* 0x0000001805007388 */ /* 0x0001e20000000a00 */
[----:B------:R-:W-:Y:S06]  /*0970*/  BAR.SYNC.DEFER_BLOCKING 0x0 ;  /* 0x0000000000007b1d */ /* 0x000fec0000010000 */
[----:B-1----:R0:W-:Y:S01]  /*0980*/  STG.E.64 desc[UR6][R2.64], RZ ;  /* 0x000000ff02007986 */ /* 0x0021e2000c101b06 */
[----:B------:R-:W-:Y:S05]  /*0990*/  @P0 EXIT ;  /* 0x000000000000094d */ /* 0x000fea0003800000 */
[----:B0-----:R-:W0:Y:S02]  /*09a0*/  LDS.128 R4, [UR4] ;  /* 0x00000004ff047984 */ /* 0x001e240008000c00 */
[----:B0-----:R-:W-:-:S08]  /*09b0*/  DADD R4, RZ, R4 ;  /* 0x00000000ff047229 */ /* 0x001fd00000000004 */
[----:B------:R-:W-:-:S07]  /*09c0*/  DADD R4, R4, R6 ;  /* 0x0000000004047229 */ /* 0x000fce0000000006 */
[----:B------:R-:W-:Y:S01]  /*09d0*/  STG.E.64 desc[UR6][R2.64], R4 ;  /* 0x0000000402007986 */ /* 0x000fe2000c101b06 */
[----:B------:R-:W-:Y:S05]  /*09e0*/  EXIT ;  /* 0x000000000000794d */ /* 0x000fea0003800000 */
.L_x_8:
[----:B------:R-:W-:-:S00]  /*09f0*/  BRA `(.L_x_8) ;  /* 0xfffffffc00fc7947 */ /* 0x000fc0000383ffff */
[----:B------:R-:W-:-:S00]  /*0a00*/  NOP ;  /* 0x0000000000007918 */ /* 0x000fc00000000000 */
[----:B------:R-:W-:-:S00]  /*0a10*/  NOP ;  /* 0x0000000000007918 */ /* 0x000fc00000000000 */
[----:B------:R-:W-:-:S00]  /*0a20*/  NOP ;  /* 0x0000000000007918 */ /* 0x000fc00000000000 */
[----:B------:R-:W-:-:S00]  /*0a30*/  NOP ;  /* 0x0000000000007918 */ /* 0x000fc00000000000 */
[----:B------:R-:W-:-:S00]  /*0a40*/  NOP ;  /* 0x0000000000007918 */ /* 0x000fc00000000000 */
[----:B------:R-:W-:-:S00]  /*0a50*/  NOP ;  /* 0x0000000000007918 */ /* 0x000fc00000000000 */
[----:B------:R-:W-:-:S00]  /*0a60*/  NOP ;  /* 0x0000000000007918 */ /* 0x000fc00000000000 */
[----:B------:R-:W-:-:S00]  /*0a70*/  NOP ;  /* 0x0000000000007918 */ /* 0x000fc00000000000 */
.L_x_113:


//--------------------- .text._Z17poin_mul_parallelPA2_fS0_S0_i --------------------------
	.section	.text._Z17poin_mul_parallelPA2_fS0_S0_i,"ax",@progbits
	.align	128
        .global         _Z17poin_mul_parallelPA2_fS0_S0_i
        .type           _Z17poin_mul_parallelPA2_fS0_S0_i,@function
        .size           _Z17poin_mul_parallelPA2_fS0_S0_i,(.L_x_114 - _Z17poin_mul_parallelPA2_fS0_S0_i)
        .other          _Z17poin_mul_parallelPA2_fS0_S0_i,@"STO_CUDA_ENTRY STV_DEFAULT"
_Z17poin_mul_parallelPA2_fS0_S0_i:
.text._Z17poin_mul_parallelPA2_fS0_S0_i:
[----:B------:R-:W-:Y:S08]  /*0000*/  LDC R1, c[0x0][0x37c] ;  /* 0x0000df00ff017b82 */ /* 0x000ff00000000800 */
[----:B------:R-:W0:Y:S01]  /*0010*/  LDC R7, c[0x0][0x398] ;  /* 0x0000e600ff077b82 */ /* 0x000e220000000800 */
[----:B------:R-:W1:Y:S01]  /*0020*/  S2R R5, SR_TID.X ;  /* 0x0000000000057919 */ /* 0x000e620000002100 */
[----:B0-----:R-:W-:-:S02]  /*0030*/  LEA.HI R0, R7, R7, RZ, 0x1 ;  /* 0x0000000707007211 */ /* 0x001fc400078f08ff */
[----:B------:R-:W-:Y:S02]  /*0040*/  ISETP.GE.AND P0, PT, R7, 0x1, PT ;  /* 0x000000010700780c */ /* 0x000fe40003f06270 */
[----:B------:R-:W-:-:S05]  /*0050*/  SHF.R.S32.HI R0, RZ, 0x1, R0 ;  /* 0x00000001ff007819 */ /* 0x000fca0000011400 */
[----:B-1----:R-:W-:Y:S01]  /*0060*/  IMAD R3, R0, R5, RZ ;  /* 0x0000000500037224 */ /* 0x002fe200078e02ff */
[----:B------:R-:W-:-:S04]  /*0070*/  ISETP.NE.AND P1, PT, R5, 0x1, PT ;  /* 0x000000010500780c */ /* 0x000fc80003f25270 */
[----:B------:R-:W-:-:S04]  /*0080*/  IADD3 R0, PT, PT, R0, R3, RZ ;  /* 0x0000000300007210 */ /* 0x000fc80007ffe0ff */
[----:B------:R-:W-:-:S04]  /*0090*/  SEL R0, R0, R7, P1 ;  /* 0x0000000700007207 */ /* 0x000fc80000800000 */
[----:B------:R-:W-:-:S13]  /*00a0*/  ISETP.GE.OR P0, PT, R3, R0, !P0 ;  /* 0x000000000300720c */ /* 0x000fda0004706670 */
[----:B------:R-:W-:Y:S05]  /*00b0*/  @P0 EXIT ;  /* 0x000000000000094d */ /* 0x000fea0003800000 */
[C---:B------:R-:W-:Y:S01]  /*00c0*/  LOP3.LUT R2, R7.reuse, 0x7ffffff8, RZ, 0xc0, !PT ;  /* 0x7ffffff807027812 */ /* 0x040fe200078ec0ff */
[----:B------:R-:W0:Y:S01]  /*00d0*/  LDCU.64 UR6, c[0x0][0x358] ;  /* 0x00006b00ff0677ac */ /* 0x000e220008000a00 */
[----:B------:R-:W-:Y:S02]  /*00e0*/  LOP3.LUT R4, R7, 0x7, RZ, 0xc0, !PT ;  /* 0x0000000707047812 */ /* 0x000fe400078ec0ff */
[----:B------:R-:W-:-:S07]  /*00f0*/  IADD3 R5, PT, PT, -R2, RZ, RZ ;  /* 0x000000ff02057210 */ /* 0x000fce0007ffe1ff */
.L_x_14:
[----:B-1----:R-:W1:Y:S01]  /*0100*/  LDCU UR4, c[0x0][0x398] ;  /* 0x00007300ff0477ac */ /* 0x002e620008000800 */
[----:B------:R-:W-:Y:S01]  /*0110*/  HFMA2 R7, -RZ, RZ, 0, 0 ;  /* 0x00000000ff077431 */ /* 0x000fe200000001ff */
[----:B-1----:R-:W-:Y:S02]  /*0120*/  UISETP.GE.U32.AND UP0, UPT, UR4, 0x8, UPT ;  /* 0x000000080400788c */ /* 0x002fe4000bf06070 */
[C---:B------:R-:W-:Y:S01]  /*0130*/  IMAD R6, R3.reuse, UR4, RZ ;  /* 0x0000000403067c24 */ /* 0x040fe2000f8e02ff */
[----:B------:R-:W-:-:S04]  /*0140*/  IADD3 R3, PT, PT, R3, 0x1, RZ ;  /* 0x0000000103037810 */ /* 0x000fc80007ffe0ff */
[----:B------:R-:W-:Y:S02]  /*0150*/  ISETP.NE.AND P0, PT, R3, R0, PT ;  /* 0x000000000300720c */ /* 0x000fe40003f05270 */
[----:B--234-:R-:W-:Y:S11]  /*0160*/  BRA.U !UP0, `(.L_x_9) ;  /* 0x00000009082c7547 */ /* 0x01cff6000b800000 */
[----:B------:R-:W1:Y:S01]  /*0170*/  LDC.64 R8, c[0x0][0x390] ;  /* 0x0000e400ff087b82 */ /* 0x000e620000000a00 */
[----:B------:R-:W-:-:S07]  /*0180*/  MOV R7, R5 ;  /* 0x0000000500077202 */ /* 0x000fce0000000f00 */
[----:B------:R-:W2:Y:S08]  /*0190*/  LDC.64 R10, c[0x0][0x388] ;  /* 0x0000e200ff0a7b82 */ /* 0x000eb00000000a00 */
[----:B------:R-:W3:Y:S01]  /*01a0*/  LDC.64 R12, c[0x0][0x380] ;  /* 0x0000e000ff0c7b82 */ /* 0x000ee20000000a00 */
[----:B-1----:R-:W-:-:S03]  /*01b0*/  IMAD.WIDE.U32 R8, R6, 0x8, R8 ;  /* 0x0000000806087825 */ /* 0x002fc600078e0008 */
[----:B------:R-:W-:Y:S01]  /*01c0*/  IADD3 R14, P1, PT, R8, 0x20, RZ ;  /* 0x00000020080e7810 */ /* 0x000fe20007f3e0ff */
[----:B--2---:R-:W-:-:S03]  /*01d0*/  IMAD.WIDE.U32 R10, R6, 0x8, R10 ;  /* 0x00000008060a7825 */ /* 0x004fc600078e000a */
[----:B------:R-:W-:Y:S02]  /*01e0*/  IADD3.X R19, PT, PT, RZ, R9, RZ, P1, !PT ;  /* 0x00000009ff137210 */ /* 0x000fe40000ffe4ff */
[----:B------:R-:W-:Y:S01]  /*01f0*/  IADD3 R15, P2, PT, R10, 0x20, RZ ;  /* 0x000000200a0f7810 */ /* 0x000fe20007f5e0ff */
[----:B---3--:R-:W-:-:S03]  /*0200*/  IMAD.WIDE.U32 R12, R6, 0x8, R12 ;  /* 0x00000008060c7825 */ /* 0x008fc600078e000c */
[----:B------:R-:W-:Y:S02]  /*0210*/  IADD3.X R16, PT, PT, RZ, R11, RZ, P2, !PT ;  /* 0x0000000bff107210 */ /* 0x000fe400017fe4ff */
[----:B------:R-:W-:-:S04]  /*0220*/  IADD3 R8, P3, PT, R12, 0x20, RZ ;  /* 0x000000200c087810 */ /* 0x000fc80007f7e0ff */
[----:B------:R-:W-:-:S09]  /*0230*/  IADD3.X R9, PT, PT, RZ, R13, RZ, P3, !PT ;  /* 0x0000000dff097210 */ /* 0x000fd20001ffe4ff */
.L_x_10:
[----:B------:R-:W-:Y:S01]  /*0240*/  MOV R10, R15 ;  /* 0x0000000f000a7202 */ /* 0x000fe20000000f00 */
[----:B01----:R-:W2:Y:S01]  /*0250*/  LDG.E R12, desc[UR6][R8.64+-0x20] ;  /* 0xffffe006080c7981 */ /* 0x003ea2000c1e1900 */
[----:B------:R-:W-:-:S03]  /*0260*/  MOV R11, R16 ;  /* 0x00000010000b7202 */ /* 0x000fc60000000f00 */
[----:B------:R-:W3:Y:S04]  /*0270*/  LDG.E R15, desc[UR6][R8.64+-0x1c] ;  /* 0xffffe406080f7981 */ /* 0x000ee8000c1e1900 */
[----:B------:R-:W3:Y:S04]  /*0280*/  LDG.E R16, desc[UR6][R10.64+-0x1c] ;  /* 0xffffe4060a107981 */ /* 0x000ee8000c1e1900 */
[----:B------:R-:W2:Y:S01]  /*0290*/  LDG.E R13, desc[UR6][R10.64+-0x20] ;  /* 0xffffe0060a0d7981 */ /* 0x000ea2000c1e1900 */
[----:B---3--:R-:W-:-:S04]  /*02a0*/  FMUL R15, R15, R16 ;  /* 0x000000100f0f7220 */ /* 0x008fc80000400000 */
[----:B--2---:R-:W-:Y:S01]  /*02b0*/  FFMA R15, R12, R13, -R15 ;  /* 0x0000000d0c0f7223 */ /* 0x004fe2000000080f */
[----:B------:R-:W-:Y:S02]  /*02c0*/  MOV R12, R14 ;  /* 0x0000000e000c7202 */ /* 0x000fe40000000f00 */
[----:B------:R-:W-:-:S05]  /*02d0*/  MOV R13, R19 ;  /* 0x00000013000d7202 */ /* 0x000fca0000000f00 */
[----:B------:R0:W-:Y:S04]  /*02e0*/  STG.E desc[UR6][R12.64+-0x20], R15 ;  /* 0xffffe00f0c007986 */ /* 0x0001e8000c101906 */
[----:B------:R-:W2:Y:S04]  /*02f0*/  LDG.E R16, desc[UR6][R8.64+-0x1c] ;  /* 0xffffe40608107981 */ /* 0x000ea8000c1e1900 */
[----:B------:R-:W2:Y:S04]  /*0300*/  LDG.E R19, desc[UR6][R10.64+-0x20] ;  /* 0xffffe0060a137981 */ /* 0x000ea8000c1e1900 */
[----:B------:R-:W3:Y:S04]  /*0310*/  LDG.E R14, desc[UR6][R8.64+-0x20] ;  /* 0xffffe006080e7981 */ /* 0x000ee8000c1e1900 */
[----:B------:R-:W3:Y:S01]  /*0320*/  LDG.E R17, desc[UR6][R10.64+-0x1c] ;  /* 0xffffe4060a117981 */ /* 0x000ee2000c1e1900 */
[----:B--2---:R-:W-:-:S04]  /*0330*/  FMUL R19, R16, R19 ;  /* 0x0000001310137220 */ /* 0x004fc80000400000 */
[----:B---3--:R-:W-:-:S05]  /*0340*/  FFMA R17, R14, R17, R19 ;  /* 0x000000110e117223 */ /* 0x008fca0000000013 */
[----:B------:R1:W-:Y:S04]  /*0350*/  STG.E desc[UR6][R12.64+-0x1c], R17 ;  /* 0xffffe4110c007986 */ /* 0x0003e8000c101906 */
[----:B------:R-:W2:Y:S04]  /*0360*/  LDG.E R16, desc[UR6][R8.64+-0x14] ;  /* 0xffffec0608107981 */ /* 0x000ea8000c1e1900 */
[----:B------:R-:W2:Y:S04]  /*0370*/  LDG.E R19, desc[UR6][R10.64+-0x14] ;  /* 0xffffec060a137981 */ /* 0x000ea8000c1e1900 */
[----:B------:R-:W3:Y:S04]  /*0380*/  LDG.E R14, desc[UR6][R8.64+-0x18] ;  /* 0xffffe806080e7981 */ /* 0x000ee8000c1e1900 */
[----:B0-----:R-:W3:Y:S01]  /*0390*/  LDG.E R15, desc[UR6][R10.64+-0x18] ;  /* 0xffffe8060a0f7981 */ /* 0x001ee2000c1e1900 */
[----:B--2---:R-:W-:-:S04]  /*03a0*/  FMUL R19, R16, R19 ;  /* 0x0000001310137220 */ /* 0x004fc80000400000 */
[----:B---3--:R-:W-:-:S05]  /*03b0*/  FFMA R15, R14, R15, -R19 ;  /* 0x0000000f0e0f7223 */ /* 0x008fca0000000813 */
[----:B------:R0:W-:Y:S04]  /*03c0*/  STG.E desc[UR6][R12.64+-0x18], R15 ;  /* 0xffffe80f0c007986 */ /* 0x0001e8000c101906 */
[----:B------:R-:W2:Y:S04]  /*03d0*/  LDG.E R16, desc[UR6][R8.64+-0x14] ;  /* 0xffffec0608107981 */ /* 0x000ea8000c1e1900 */
[----:B------:R-:W2:Y:S04]  /*03e0*/  LDG.E R19, desc[UR6][R10.64+-0x18] ;  /* 0xffffe8060a137981 */ /* 0x000ea8000c1e1900 */
[----:B------:R-:W3:Y:S04]  /*03f0*/  LDG.E R14, desc[UR6][R8.64+-0x18] ;  /* 0xffffe806080e7981 */ /* 0x000ee8000c1e1900 */
[----:B-1----:R-:W3:Y:S01]  /*0400*/  LDG.E R17, desc[UR6][R10.64+-0x14] ;  /* 0xffffec060a117981 */ /* 0x002ee2000c1e1900 */
        /* <DEDUP_REMOVED lines=82> */
[----:B------:R3:W4:Y:S04]  /*0930*/  LDG.E R14, desc[UR6][R8.64+0x18] ;  /* 0x00001806080e7981 */ /* 0x000728000c1e1900 */
[----:B-1----:R-:W4:Y:S01]  /*0940*/  LDG.E R17, desc[UR6][R10.64+0x1c] ;  /* 0x00001c060a117981 */ /* 0x002f22000c1e1900 */
[----:B------:R-:W-:-:S04]  /*0950*/  IADD3 R7, PT, PT, R7, 0x8, RZ ;  /* 0x0000000807077810 */ /* 0x000fc80007ffe0ff */
[----:B------:R-:W-:Y:S02]  /*0960*/  ISETP.NE.AND P1, PT, R7, RZ, PT ;  /* 0x000000ff0700720c */ /* 0x000fe40003f25270 */
[----:B0-----:R-:W-:Y:S02]  /*0970*/  IADD3 R15, P3, PT, R10, 0x40, RZ ;  /* 0x000000400a0f7810 */ /* 0x001fe40007f7e0ff */
[----:B---3--:R-:W-:-:S04]  /*0980*/  IADD3 R8, P4, PT, R8, 0x40, RZ ;  /* 0x0000004008087810 */ /* 0x008fc80007f9e0ff */
[----:B------:R-:W-:Y:S01]  /*0990*/  IADD3.X R9, PT, PT, RZ, R9, RZ, P4, !PT ;  /* 0x00000009ff097210 */ /* 0x000fe200027fe4ff */
[----:B--2---:R-:W-:-:S04]  /*09a0*/  FMUL R19, R16, R19 ;  /* 0x0000001310137220 */ /* 0x004fc80000400000 */
[----:B----4-:R-:W-:-:S05]  /*09b0*/  FFMA R17, R14, R17, R19 ;  /* 0x000000110e117223 */ /* 0x010fca0000000013 */
[----:B------:R1:W-:Y:S01]  /*09c0*/  STG.E desc[UR6][R12.64+0x1c], R17 ;  /* 0x00001c110c007986 */ /* 0x0003e2000c101906 */
[----:B------:R-:W-:Y:S02]  /*09d0*/  IADD3 R14, P2, PT, R12, 0x40, RZ ;  /* 0x000000400c0e7810 */ /* 0x000fe40007f5e0ff */
[----:B------:R-:W-:Y:S02]  /*09e0*/  IADD3.X R16, PT, PT, RZ, R11, RZ, P3, !PT ;  /* 0x0000000bff107210 */ /* 0x000fe40001ffe4ff */
[----:B------:R-:W-:Y:S01]  /*09f0*/  IADD3.X R19, PT, PT, RZ, R13, RZ, P2, !PT ;  /* 0x0000000dff137210 */ /* 0x000fe200017fe4ff */
[----:B------:R-:W-:Y:S08]  /*0a00*/  @P1 BRA `(.L_x_10) ;  /* 0xfffffff8000c1947 */ /* 0x000ff0000383ffff */
[----:B------:R-:W-:-:S07]  /*0a10*/  MOV R7, R2 ;  /* 0x0000000200077202 */ /* 0x000fce0000000f00 */
.L_x_9:
[----:B------:R-:W-:-:S13]  /*0a20*/  ISETP.NE.AND P1, PT, R4, RZ, PT ;  /* 0x000000ff0400720c */ /* 0x000fda0003f25270 */
[----:B------:R-:W-:Y:S05]  /*0a30*/  @!P1 BRA `(.L_x_11) ;  /* 0x0000000800709947 */ /* 0x000fea0003800000 */
[----:B------:R-:W2:Y:S01]  /*0a40*/  LDCU UR4, c[0x0][0x398] ;  /* 0x00007300ff0477ac */ /* 0x000ea20008000800 */
[----:B------:R-:W-:-:S04]  /*0a50*/  IADD3 R8, PT, PT, R4, -0x1, RZ ;  /* 0xffffffff04087810 */ /* 0x000fc80007ffe0ff */
[----:B------:R-:W-:Y:S01]  /*0a60*/  ISETP.GE.U32.AND P1, PT, R8, 0x3, PT ;  /* 0x000000030800780c */ /* 0x000fe20003f26070 */
[----:B--2---:R-:W-:-:S12]  /*0a70*/  ULOP3.LUT UP0, UR5, UR4, 0x3, URZ, 0xc0, !UPT ;  /* 0x0000000304057892 */ /* 0x004fd8000f80c0ff */
[----:B------:R-:W-:Y:S05]  /*0a80*/  @!P1 BRA `(.L_x_12) ;  /* 0x0000000400309947 */ /* 0x000fea0003800000 */
[----:B------:R-:W2:Y:S01]  /*0a90*/  LDC.64 R8, c[0x0][0x380] ;  /* 0x0000e000ff087b82 */ /* 0x000ea20000000a00 */
[----:B------:R-:W-:Y:S01]  /*0aa0*/  IADD3 R15, PT, PT, R6, R7, RZ ;  /* 0x00000007060f7210 */ /* 0x000fe20007ffe0ff */
[----:B------:R-:W3:Y:S06]  /*0ab0*/  LDCU.128 UR8, c[0x0][0x380] ;  /* 0x00007000ff0877ac */ /* 0x000eec0008000c00 */
[----:B------:R-:W4:Y:S08]  /*0ac0*/  LDC.64 R10, c[0x0][0x388] ;  /* 0x0000e200ff0a7b82 */ /* 0x000f300000000a00 */
[----:B-1----:R-:W1:Y:S01]  /*0ad0*/  LDC.64 R12, c[0x0][0x390] ;  /* 0x0000e400ff0c7b82 */ /* 0x002e620000000a00 */
[----:B--2---:R-:W-:-:S05]  /*0ae0*/  IMAD.WIDE.U32 R8, R15, 0x8, R8 ;  /* 0x000000080f087825 */ /* 0x004fca00078e0008 */
[----:B0-----:R-:W2:Y:S01]  /*0af0*/  LDG.E R16, desc[UR6][R8.64+0x4] ;  /* 0x0000040608107981 */ /* 0x001ea2000c1e1900 */
[----:B----4-:R-:W-:-:S03]  /*0b00*/  IMAD.WIDE.U32 R10, R15, 0x8, R10 ;  /* 0x000000080f0a7825 */ /* 0x010fc600078e000a */
[----:B------:R-:W4:Y:S04]  /*0b10*/  LDG.E R14, desc[UR6][R8.64] ;  /* 0x00000006080e7981 */ /* 0x000f28000c1e1900 */
[----:B------:R-:W2:Y:S04]  /*0b20*/  LDG.E R19, desc[UR6][R10.64+0x4] ;  /* 0x000004060a137981 */ /* 0x000ea8000c1e1900 */
[----:B------:R-:W4:Y:S01]  /*0b30*/  LDG.E R17, desc[UR6][R10.64] ;  /* 0x000000060a117981 */ /* 0x000f22000c1e1900 */
[----:B-1----:R-:W-:-:S04]  /*0b40*/  IMAD.WIDE.U32 R12, R15, 0x8, R12 ;  /* 0x000000080f0c7825 */ /* 0x002fc800078e000c */
[----:B--2---:R-:W-:-:S04]  /*0b50*/  FMUL R19, R16, R19 ;  /* 0x0000001310137220 */ /* 0x004fc80000400000 */
[----:B----4-:R-:W-:-:S05]  /*0b60*/  FFMA R17, R14, R17, -R19 ;  /* 0x000000110e117223 */ /* 0x010fca0000000813 */
[----:B------:R0:W-:Y:S04]  /*0b70*/  STG.E desc[UR6][R12.64], R17 ;  /* 0x000000110c007986 */ /* 0x0001e8000c101906 */
[----:B------:R-:W2:Y:S04]  /*0b80*/  LDG.E R15, desc[UR6][R8.64+0x4] ;  /* 0x00000406080f7981 */ /* 0x000ea8000c1e1900 */
[----:B------:R-:W2:Y:S04]  /*0b90*/  LDG.E R20, desc[UR6][R10.64] ;  /* 0x000000060a147981 */ /* 0x000ea8000c1e1900 */
[----:B------:R-:W4:Y:S04]  /*0ba0*/  LDG.E R18, desc[UR6][R8.64] ;  /* 0x0000000608127981 */ /* 0x000f28000c1e1900 */
[----:B------:R-:W4:Y:S01]  /*0bb0*/  LDG.E R19, desc[UR6][R10.64+0x4] ;  /* 0x000004060a137981 */ /* 0x000f22000c1e1900 */
[----:B------:R-:W-:-:S04]  /*0bc0*/  IADD3 R23, P1, PT, R6, R7, RZ ;  /* 0x0000000706177210 */ /* 0x000fc80007f3e0ff */
[----:B------:R-:W-:Y:S02]  /*0bd0*/  IADD3.X R14, PT, PT, RZ, RZ, RZ, P1, !PT ;  /* 0x000000ffff0e7210 */ /* 0x000fe40000ffe4ff */
[C---:B------:R-:W-:Y:S02]  /*0be0*/  SHF.L.U32 R22, R23.reuse, 0x3, RZ ;  /* 0x0000000317167819 */ /* 0x040fe400000006ff */
[----:B------:R-:W-:Y:S02]  /*0bf0*/  SHF.L.U64.HI R23, R23, 0x3, R14 ;  /* 0x0000000317177819 */ /* 0x000fe4000001020e */
[C---:B---3--:R-:W-:Y:S02]  /*0c00*/  IADD3 R14, P1, PT, R22.reuse, UR8, RZ ;  /* 0x00000008160e7c10 */ /* 0x048fe4000ff3e0ff */
[----:B------:R-:W-:-:S04]  /*0c10*/  IADD3 R16, P2, PT, R22, UR10, RZ ;  /* 0x0000000a16107c10 */ /* 0x000fc8000ff5e0ff */
[----:B0-----:R-:W-:Y:S01]  /*0c20*/  IADD3.X R17, PT, PT, R23, UR11, RZ, P2, !PT ;  /* 0x0000000b17117c10 */ /* 0x001fe200097fe4ff */
[----:B--2---:R-:W-:Y:S01]  /*0c30*/  FMUL R21, R15, R20 ;  /* 0x000000140f157220 */ /* 0x004fe20000400000 */
[----:B------:R-:W-:Y:S01]  /*0c40*/  IADD3.X R15, PT, PT, R23, UR9, RZ, P1, !PT ;  /* 0x00000009170f7c10 */ /* 0x000fe20008ffe4ff */
[----:B------:R-:W0:Y:S02]  /*0c50*/  LDCU.64 UR8, c[0x0][0x390] ;  /* 0x00007200ff0877ac */ /* 0x000e240008000a00 */
[----:B----4-:R-:W-:-:S05]  /*0c60*/  FFMA R19, R18, R19, R21 ;  /* 0x0000001312137223 */ /* 0x010fca0000000015 */
[----:B------:R1:W-:Y:S04]  /*0c70*/  STG.E desc[UR6][R12.64+0x4], R19 ;  /* 0x000004130c007986 */ /* 0x0003e8000c101906 */
[----:B------:R-:W2:Y:S04]  /*0c80*/  LDG.E R9, desc[UR6][R14.64+0xc] ;  /* 0x00000c060e097981 */ /* 0x000ea8000c1e1900 */
[----:B------:R-:W2:Y:S04]  /*0c90*/  LDG.E R18, desc[UR6][R16.64+0xc] ;  /* 0x00000c0610127981 */ /* 0x000ea8000c1e1900 */
[----:B------:R-:W3:Y:S04]  /*0ca0*/  LDG.E R10, desc[UR6][R14.64+0x8] ;  /* 0x000008060e0a7981 */ /* 0x000ee8000c1e1900 */
[----:B------:R-:W3:Y:S01]  /*0cb0*/  LDG.E R11, desc[UR6][R16.64+0x8] ;  /* 0x00000806100b7981 */ /* 0x000ee2000c1e1900 */
[----:B0-----:R-:W-:Y:S01]  /*0cc0*/  IADD3 R8, P1, PT, R22, UR8, RZ ;  /* 0x0000000816087c10 */ /* 0x001fe2000ff3e0ff */
[----:B--2---:R-:W-:-:S03]  /*0cd0*/  FMUL R21, R9, R18 ;  /* 0x0000001209157220 */ /* 0x004fc60000400000 */
[----:B------:R-:W-:Y:S01]  /*0ce0*/  IADD3.X R9, PT, PT, R23, UR9, RZ, P1, !PT ;  /* 0x0000000917097c10 */ /* 0x000fe20008ffe4ff */
[----:B---3--:R-:W-:-:S05]  /*0cf0*/  FFMA R11, R10, R11, -R21 ;  /* 0x0000000b0a0b7223 */ /* 0x008fca0000000815 */
[----:B------:R0:W-:Y:S04]  /*0d00*/  STG.E desc[UR6][R8.64+0x8], R11 ;  /* 0x0000080b08007986 */ /* 0x0001e8000c101906 */
[----:B-1----:R-:W2:Y:S04]  /*0d10*/  LDG.E R12, desc[UR6][R14.64+0xc] ;  /* 0x00000c060e0c7981 */ /* 0x002ea8000c1e1900 */
        /* <DEDUP_REMOVED lines=27> */
[----:B------:R-:W3:Y:S04]  /*0ed0*/  LDG.E R12, desc[UR6][R14.64+0x1c] ;  /* 0x00001c060e0c7981 */ /* 0x000ee8000c1e1900 */
[----:B------:R-:W3:Y:S04]  /*0ee0*/  LDG.E R19, desc[UR6][R16.64+0x18] ;  /* 0x0000180610137981 */ /* 0x000ee8000c1e1900 */
[----:B------:R-:W4:Y:S04]  /*0ef0*/  LDG.E R10, desc[UR6][R14.64+0x18] ;  /* 0x000018060e0a7981 */ /* 0x000f28000c1e1900 */
[----:B-1----:R-:W4:Y:S01]  /*0f00*/  LDG.E R13, desc[UR6][R16.64+0x1c] ;  /* 0x00001c06100d7981 */ /* 0x002f22000c1e1900 */
[----:B------:R-:W-:Y:S01]  /*0f10*/  IADD3 R7, PT, PT, R7, 0x4, RZ ;  /* 0x0000000407077810 */ /* 0x000fe20007ffe0ff */
[----:B---3--:R-:W-:-:S04]  /*0f20*/  FMUL R19, R12, R19 ;  /* 0x000000130c137220 */ /* 0x008fc80000400000 */
[----:B----4-:R-:W-:-:S05]  /*0f30*/  FFMA R13, R10, R13, R19 ;  /* 0x0000000d0a0d7223 */ /* 0x010fca0000000013 */
[----:B------:R2:W-:Y:S02]  /*0f40*/  STG.E desc[UR6][R8.64+0x1c], R13 ;  /* 0x00001c0d08007986 */ /* 0x0005e4000c101906 */
.L_x_12:
[----:B------:R-:W-:Y:S05]  /*0f50*/  BRA.U !UP0, `(.L_x_11) ;  /* 0x0000000508287547 */ /* 0x000fea000b800000 */
[----:B------:R-:W-:Y:S02]  /*0f60*/  UISETP.NE.AND UP0, UPT, UR5, 0x1, UPT ;  /* 0x000000010500788c */ /* 0x000fe4000bf05270 */
[----:B------:R-:W-:-:S04]  /*0f70*/  ULOP3.LUT UR4, UR4, 0x1, URZ, 0xc0, !UPT ;  /* 0x0000000104047892 */ /* 0x000fc8000f8ec0ff */
[----:B------:R-:W-:-:S03]  /*0f80*/  UISETP.NE.U32.AND UP1, UPT, UR4, 0x1, UPT ;  /* 0x000000010400788c */ /* 0x000fc6000bf25070 */
[----:B------:R-:W-:Y:S08]  /*0f90*/  BRA.U !UP0, `(.L_x_13) ;  /* 0x0000000108c07547 */ /* 0x000ff0000b800000 */
[----:B--2---:R-:W2:Y:S01]  /*0fa0*/  LDC.64 R8, c[0x0][0x380] ;  /* 0x0000e000ff087b82 */ /* 0x004ea20000000a00 */
[----:B------:R-:W-:Y:S01]  /*0fb0*/  IADD3 R19, PT, PT, R6, R7, RZ ;  /* 0x0000000706137210 */ /* 0x000fe20007ffe0ff */
[----:B------:R-:W3:Y:S01]  /*0fc0*/  LDCU.128 UR8, c[0x0][0x380] ;  /* 0x00007000ff0877ac */ /* 0x000ee20008000c00 */
[----:B------:R-:W4:Y:S05]  /*0fd0*/  LDCU.64 UR4, c[0x0][0x390] ;  /* 0x00007200ff0477ac */ /* 0x000f2a0008000a00 */
[----:B------:R-:W5:Y:S08]  /*0fe0*/  LDC.64 R10, c[0x0][0x388] ;  /* 0x0000e200ff0a7b82 */ /* 0x000f700000000a00 */
[----:B-1----:R-:W1:Y:S01]  /*0ff0*/  LDC.64 R12, c[0x0][0x390] ;  /* 0x0000e400ff0c7b82 */ /* 0x002e620000000a00 */
[----:B--2---:R-:W-:-:S05]  /*1000*/  IMAD.WIDE.U32 R8, R19, 0x8, R8 ;  /* 0x0000000813087825 */ /* 0x004fca00078e0008 */
[----:B0-----:R-:W2:Y:S01]  /*1010*/  LDG.E R16, desc[UR6][R8.64+0x4] ;  /* 0x0000040608107981 */ /* 0x001ea2000c1e1900 */
[----:B-----5:R-:W-:-:S03]  /*1020*/  IMAD.WIDE.U32 R10, R19, 0x8, R10 ;  /* 0x00000008130a7825 */ /* 0x020fc600078e000a */
[----:B------:R-:W5:Y:S04]  /*1030*/  LDG.E R14, desc[UR6][R8.64] ;  /* 0x00000006080e7981 */ /* 0x000f68000c1e1900 */
[----:B------:R-:W2:Y:S04]  /*1040*/  LDG.E R17, desc[UR6][R10.64+0x4] ;  /* 0x000004060a117981 */ /* 0x000ea8000c1e1900 */
[----:B------:R-:W5:Y:S01]  /*1050*/  LDG.E R15, desc[UR6][R10.64] ;  /* 0x000000060a0f7981 */ /* 0x000f62000c1e1900 */
[----:B-1----:R-:W-:-:S04]  /*1060*/  IMAD.WIDE.U32 R12, R19, 0x8, R12 ;  /* 0x00000008130c7825 */ /* 0x002fc800078e000c */
[----:B--2---:R-:W-:-:S04]  /*1070*/  FMUL R17, R16, R17 ;  /* 0x0000001110117220 */ /* 0x004fc80000400000 */
[----:B-----5:R-:W-:-:S05]  /*1080*/  FFMA R17, R14, R15, -R17 ;  /* 0x0000000f0e117223 */ /* 0x020fca0000000811 */
[----:B------:R0:W-:Y:S04]  /*1090*/  STG.E desc[UR6][R12.64], R17 ;  /* 0x000000110c007986 */ /* 0x0001e8000c101906 */
[----:B------:R-:W2:Y:S04]  /*10a0*/  LDG.E R15, desc[UR6][R8.64+0x4] ;  /* 0x00000406080f7981 */ /* 0x000ea8000c1e1900 */
[----:B------:R-:W2:Y:S04]  /*10b0*/  LDG.E R20, desc[UR6][R10.64] ;  /* 0x000000060a147981 */ /* 0x000ea8000c1e1900 */
[----:B------:R-:W5:Y:S04]  /*10c0*/  LDG.E R18, desc[UR6][R8.64] ;  /* 0x0000000608127981 */ /* 0x000f68000c1e1900 */
[----:B------:R-:W5:Y:S01]  /*10d0*/  LDG.E R19, desc[UR6][R10.64+0x4] ;  /* 0x000004060a137981 */ /* 0x000f62000c1e1900 */
[----:B------:R-:W-:-:S04]  /*10e0*/  IADD3 R14, P1, PT, R6, R7, RZ ;  /* 0x00000007060e7210 */ /* 0x000fc80007f3e0ff */
[----:B------:R-:W-:Y:S02]  /*10f0*/  IADD3.X R21, PT, PT, RZ, RZ, RZ, P1, !PT ;  /* 0x000000ffff157210 */ /* 0x000fe40000ffe4ff */
[C---:B------:R-:W-:Y:S02]  /*1100*/  SHF.L.U32 R23, R14.reuse, 0x3, RZ ;  /* 0x000000030e177819 */ /* 0x040fe400000006ff */
[----:B------:R-:W-:Y:S02]  /*1110*/  SHF.L.U64.HI R22, R14, 0x3, R21 ;  /* 0x000000030e167819 */ /* 0x000fe40000010215 */
[C---:B---3--:R-:W-:Y:S02]  /*1120*/  IADD3 R14, P1, PT, R23.reuse, UR8, RZ ;  /* 0x00000008170e7c10 */ /* 0x048fe4000ff3e0ff */
[----:B------:R-:W-:-:S04]  /*1130*/  IADD3 R16, P2, PT, R23, UR10, RZ ;  /* 0x0000000a17107c10 */ /* 0x000fc8000ff5e0ff */
[C---:B0-----:R-:W-:Y:S01]  /*1140*/  IADD3.X R17, PT, PT, R22.reuse, UR11, RZ, P2, !PT ;  /* 0x0000000b16117c10 */ /* 0x041fe200097fe4ff */
[----:B--2---:R-:W-:Y:S01]  /*1150*/  FMUL R21, R15, R20 ;  /* 0x000000140f157220 */ /* 0x004fe20000400000 */
[----:B------:R-:W-:-:S03]  /*1160*/  IADD3.X R15, PT, PT, R22, UR9, RZ, P1, !PT ;  /* 0x00000009160f7c10 */ /* 0x000fc60008ffe4ff */
[----:B-----5:R-:W-:-:S05]  /*1170*/  FFMA R19, R18, R19, R21 ;  /* 0x0000001312137223 */ /* 0x020fca0000000015 */
[----:B------:R0:W-:Y:S04]  /*1180*/  STG.E desc[UR6][R12.64+0x4], R19 ;  /* 0x000004130c007986 */ /* 0x0001e8000c101906 */
[----:B------:R-:W2:Y:S04]  /*1190*/  LDG.E R9, desc[UR6][R14.64+0xc] ;  /* 0x00000c060e097981 */ /* 0x000ea8000c1e1900 */
[----:B------:R-:W2:Y:S04]  /*11a0*/  LDG.E R18, desc[UR6][R16.64+0xc] ;  /* 0x00000c0610127981 */ /* 0x000ea8000c1e1900 */
[----:B------:R-:W3:Y:S04]  /*11b0*/  LDG.E R10, desc[UR6][R14.64+0x8] ;  /* 0x000008060e0a7981 */ /* 0x000ee8000c1e1900 */
[----:B------:R-:W3:Y:S01]  /*11c0*/  LDG.E R11, desc[UR6][R16.64+0x8] ;  /* 0x00000806100b7981 */ /* 0x000ee2000c1e1900 */
[----:B----4-:R-:W-:Y:S01]  /*11d0*/  IADD3 R8, P1, PT, R23, UR4, RZ ;  /* 0x0000000417087c10 */ /* 0x010fe2000ff3e0ff */
[----:B--2---:R-:W-:-:S03]  /*11e0*/  FMUL R21, R9, R18 ;  /* 0x0000001209157220 */ /* 0x004fc60000400000 */
[----:B------:R-:W-:Y:S01]  /*11f0*/  IADD3.X R9, PT, PT, R22, UR5, RZ, P1, !PT ;  /* 0x0000000516097c10 */ /* 0x000fe20008ffe4ff */
[----:B---3--:R-:W-:-:S05]  /*1200*/  FFMA R11, R10, R11, -R21 ;  /* 0x0000000b0a0b7223 */ /* 0x008fca0000000815 */
[----:B------:R3:W-:Y:S04]  /*1210*/  STG.E desc[UR6][R8.64+0x8], R11 ;  /* 0x0000080b08007986 */ /* 0x0007e8000c101906 */
[----:B0-----:R-:W2:Y:S04]  /*1220*/  LDG.E R12, desc[UR6][R14.64+0xc] ;  /* 0x00000c060e0c7981 */ /* 0x001ea8000c1e1900 */
[----:B------:R-:W2:Y:S04]  /*1230*/  LDG.E R19, desc[UR6][R16.64+0x8] ;  /* 0x0000080610137981 */ /* 0x000ea8000c1e1900 */
[----:B------:R-:W4:Y:S04]  /*1240*/  LDG.E R10, desc[UR6][R14.64+0x8] ;  /* 0x000008060e0a7981 */ /* 0x000f28000c1e1900 */
[----:B------:R-:W4:Y:S01]  /*1250*/  LDG.E R13, desc[UR6][R16.64+0xc] ;  /* 0x00000c06100d7981 */ /* 0x000f22000c1e1900 */
[----:B------:R-:W-:Y:S01]  /*1260*/  IADD3 R7, PT, PT, R7, 0x2, RZ ;  /* 0x0000000207077810 */ /* 0x000fe20007ffe0ff */
[----:B--2---:R-:W-:-:S04]  /*1270*/  FMUL R19, R12, R19 ;  /* 0x000000130c137220 */ /* 0x004fc80000400000 */
[----:B----4-:R-:W-:-:S05]  /*1280*/  FFMA R13, R10, R13, R19 ;  /* 0x0000000d0a0d7223 */ /* 0x010fca0000000013 */
[----:B------:R3:W-:Y:S02]  /*1290*/  STG.E desc[UR6][R8.64+0xc], R13 ;  /* 0x00000c0d08007986 */ /* 0x0007e4000c101906 */
.L_x_13:
[----:B------:R-:W-:Y:S05]  /*12a0*/  BRA.U UP1, `(.L_x_11) ;  /* 0x0000000101547547 */ /* 0x000fea000b800000 */
[----:B--23--:R-:W2:Y:S01]  /*12b0*/  LDC.64 R8, c[0x0][0x380] ;  /* 0x0000e000ff087b82 */ /* 0x00cea20000000a00 */
[----:B-1----:R-:W-:-:S07]  /*12c0*/  IADD3 R13, PT, PT, R6, R7, RZ ;  /* 0x00000007060d7210 */ /* 0x002fce0007ffe0ff */
[----:B------:R-:W1:Y:S01]  /*12d0*/  LDC.64 R10, c[0x0][0x388] ;  /* 0x0000e200ff0a7b82 */ /* 0x000e620000000a00 */
[----:B--2---:R-:W-:-:S05]  /*12e0*/  IMAD.WIDE.U32 R6, R13, 0x8, R8 ;  /* 0x000000080d067825 */ /* 0x004fca00078e0008 */
[----:B0-----:R-:W2:Y:S01]  /*12f0*/  LDG.E R14, desc[UR6][R6.64+0x4] ;  /* 0x00000406060e7981 */ /* 0x001ea2000c1e1900 */
[----:B-1----:R-:W-:-:S03]  /*1300*/  IMAD.WIDE.U32 R8, R13, 0x8, R10 ;  /* 0x000000080d087825 */ /* 0x002fc600078e000a */
[----:B------:R-:W3:Y:S01]  /*1310*/  LDG.E R12, desc[UR6][R6.64] ;  /* 0x00000006060c7981 */ /* 0x000ee2000c1e1900 */
[----:B------:R-:W0:Y:S03]  /*1320*/  LDC.64 R10, c[0x0][0x390] ;  /* 0x0000e400ff0a7b82 */ /* 0x000e260000000a00 */
[----:B------:R-:W2:Y:S04]  /*1330*/  LDG.E R17, desc[UR6][R8.64+0x4] ;  /* 0x0000040608117981 */ /* 0x000ea8000c1e1900 */
[----:B------:R-:W3:Y:S01]  /*1340*/  LDG.E R15, desc[UR6][R8.64] ;  /* 0x00000006080f7981 */ /* 0x000ee2000c1e1900 */
[----:B0-----:R-:W-:-:S04]  /*1350*/  IMAD.WIDE.U32 R10, R13, 0x8, R10 ;  /* 0x000000080d0a7825 */ /* 0x001fc800078e000a */
[----:B--2---:R-:W-:-:S04]  /*1360*/  FMUL R17, R14, R17 ;  /* 0x000000110e117220 */ /* 0x004fc80000400000 */
[----:B---3--:R-:W-:-:S05]  /*1370*/  FFMA R15, R12, R15, -R17 ;  /* 0x0000000f0c0f7223 */ /* 0x008fca0000000811 */
[----:B------:R4:W-:Y:S04]  /*1380*/  STG.E desc[UR6][R10.64], R15 ;  /* 0x0000000f0a007986 */ /* 0x0009e8000c101906 */
[----:B------:R-:W2:Y:S04]  /*1390*/  LDG.E R14, desc[UR6][R6.64+0x4] ;  /* 0x00000406060e7981 */ /* 0x000ea8000c1e1900 */
[----:B------:R-:W2:Y:S04]  /*13a0*/  LDG.E R17, desc[UR6][R8.64] ;  /* 0x0000000608117981 */ /* 0x000ea8000c1e1900 */
[----:B------:R-:W3:Y:S04]  /*13b0*/  LDG.E R12, desc[UR6][R6.64] ;  /* 0x00000006060c7981 */ /* 0x000ee8000c1e1900 */
[----:B------:R-:W3:Y:S01]  /*13c0*/  LDG.E R13, desc[UR6][R8.64+0x4] ;  /* 0x00000406080d7981 */ /* 0x000ee2000c1e1900 */
[----:B--2---:R-:W-:-:S04]  /*13d0*/  FMUL R17, R14, R17 ;  /* 0x000000110e117220 */ /* 0x004fc80000400000 */
[----:B---3--:R-:W-:-:S05]  /*13e0*/  FFMA R13, R12, R13, R17 ;  /* 0x0000000d0c0d7223 */ /* 0x008fca0000000011 */
[----:B------:R4:W-:Y:S02]  /*13f0*/  STG.E desc[UR6][R10.64+0x4], R13 ;  /* 0x0000040d0a007986 */ /* 0x0009e4000c101906 */
.L_x_11:
[----:B------:R-:W-:Y:S05]  /*1400*/  @P0 BRA `(.L_x_14) ;  /* 0xffffffec003c0947 */ /* 0x000fea000383ffff */
[----:B0-----:R-:W-:Y:S05]  /*1410*/  EXIT ;  /* 0x000000000000794d */ /* 0x001fea0003800000 */
.L_x_15:
        /* <DEDUP_REMOVED lines=14> */
.L_x_114:


//--------------------- .text._Z12conv_complexPdPA2_fi --------------------------
	.section	.text._Z12conv_complexPdPA2_fi,"ax",@progbits
	.align	128
        .global         _Z12conv_complexPdPA2_fi
        .type           _Z12conv_complexPdPA2_fi,@function
        .size           _Z12conv_complexPdPA2_fi,(.L_x_115 - _Z12conv_complexPdPA2_fi)
        .other          _Z12conv_complexPdPA2_fi,@"STO_CUDA_ENTRY STV_DEFAULT"
_Z12conv_complexPdPA2_fi:
.text._Z12conv_complexPdPA2_fi:
[----:B------:R-:W0:Y:S01]  /*0000*/  LDC R1, c[0x0][0x37c] ;  /* 0x0000df00ff017b82 */ /* 0x000e220000000800 */
[----:B------:R-:W-:Y:S01]  /*0010*/  MOV R0, 0x8 ;  /* 0x0000000800007802 */ /* 0x000fe20000000f00 */
[----:B------:R-:W1:Y:S01]  /*0020*/  S2R R17, SR_TID.X ;  /* 0x0000000000117919 */ /* 0x000e620000002100 */
[----:B------:R-:W2:Y:S01]  /*0030*/  LDCU.64 UR4, c[0x4][URZ] ;  /* 0x01000000ff0477ac */ /* 0x000ea20008000a00 */
[----:B------:R-:W-:-:S04]  /*0040*/  CS2R R6, SRZ ;  /* 0x0000000000067805 */ /* 0x000fc8000001ff00 */
[----:B------:R3:W4:Y:S01]  /*0050*/  LDC.64 R2, c[0x4][R0] ;  /* 0x0100000000027b82 */ /* 0x0007220000000a00 */
[----:B--2---:R-:W-:Y:S02]  /*0060*/  IMAD.U32 R4, RZ, RZ, UR4 ;  /* 0x00000004ff047e24 */ /* 0x004fe4000f8e00ff */
[----:B---3--:R-:W-:-:S07]  /*0070*/  IMAD.U32 R5, RZ, RZ, UR5 ;  /* 0x00000005ff057e24 */ /* 0x008fce000f8e00ff */
[----:B------:R-:W-:-:S07]  /*0080*/  LEPC R20, `(.L_x_16) ;  /* 0x000000001014794e */ /* 0x000fce0000000000 */
[----:B01--4-:R-:W-:Y:S05]  /*0090*/  CALL.ABS.NOINC R2 ;  /* 0x0000000002007343 */ /* 0x013fea0003c00000 */
.L_x_16:
[----:B------:R-:W0:Y:S01]  /*00a0*/  LDC R7, c[0x0][0x390] ;  /* 0x0000e400ff077b82 */ /* 0x000e220000000800 */
[----:B------:R-:W-:Y:S02]  /*00b0*/  ISETP.NE.AND P1, PT, R17, 0x1, PT ;  /* 0x000000011100780c */ /* 0x000fe40003f25270 */
[C---:B0-----:R-:W-:Y:S02]  /*00c0*/  LEA.HI R0, R7.reuse, R7, RZ, 0x1 ;  /* 0x0000000707007211 */ /* 0x041fe400078f08ff */
[----:B------:R-:W-:Y:S02]  /*00d0*/  ISETP.GE.AND P0, PT, R7, 0x1, PT ;  /* 0x000000010700780c */ /* 0x000fe40003f06270 */
[----:B------:R-:W-:-:S05]  /*00e0*/  SHF.R.S32.HI R0, RZ, 0x1, R0 ;  /* 0x00000001ff007819 */ /* 0x000fca0000011400 */
[----:B------:R-:W-:-:S04]  /*00f0*/  IMAD R5, R0, R17, RZ ;  /* 0x0000001100057224 */ /* 0x000fc800078e02ff */
[----:B------:R-:W-:-:S05]  /*0100*/  IMAD.IADD R0, R0, 0x1, R5 ;  /* 0x0000000100007824 */ /* 0x000fca00078e0205 */
[----:B------:R-:W-:-:S04]  /*0110*/  SEL R0, R0, R7, P1 ;  /* 0x0000000700007207 */ /* 0x000fc80000800000 */
[----:B------:R-:W-:-:S13]  /*0120*/  ISETP.GE.OR P0, PT, R5, R0, !P0 ;  /* 0x000000000500720c */ /* 0x000fda0004706670 */
[----:B------:R-:W-:Y:S05]  /*0130*/  @P0 EXIT ;  /* 0x000000000000094d */ /* 0x000fea0003800000 */
[----:B------:R-:W0:Y:S01]  /*0140*/  LDC.64 R12, c[0x0][0x380] ;  /* 0x0000e000ff0c7b82 */ /* 0x000e220000000a00 */
[C---:B------:R-:W-:Y:S02]  /*0150*/  LOP3.LUT R2, R7.reuse, 0xf, RZ, 0xc0, !PT ;  /* 0x0000000f07027812 */ /* 0x040fe400078ec0ff */
[----:B------:R-:W-:-:S03]  /*0160*/  LOP3.LUT R3, R7, 0x7, RZ, 0xc0, !PT ;  /* 0x0000000707037812 */ /* 0x000fc600078ec0ff */
[----:B------:R-:W-:Y:S02]  /*0170*/  VIADD R4, R2, 0xffffffff ;  /* 0xffffffff02047836 */ /* 0x000fe40000000000 */
[----:B------:R-:W1:Y:S01]  /*0180*/  LDC.64 R14, c[0x0][0x388] ;  /* 0x0000e200ff0e7b82 */ /* 0x000e620000000a00 */
[----:B------:R-:W-:Y:S02]  /*0190*/  VIADD R6, R3, 0xffffffff ;  /* 0xffffffff03067836 */ /* 0x000fe40000000000 */
[----:B------:R-:W-:Y:S02]  /*01a0*/  ISETP.GE.U32.AND P0, PT, R4, 0x7, PT ;  /* 0x000000070400780c */ /* 0x000fe40003f06070 */
[C---:B------:R-:W-:Y:S02]  /*01b0*/  LOP3.LUT R4, R7.reuse, 0x7ffffff0, RZ, 0xc0, !PT ;  /* 0x7ffffff007047812 */ /* 0x040fe400078ec0ff */
[----:B------:R-:W-:Y:S01]  /*01c0*/  ISETP.GE.U32.AND P1, PT, R6, 0x3, PT ;  /* 0x000000030600780c */ /* 0x000fe20003f26070 */
[----:B------:R-:W2:Y:S01]  /*01d0*/  LDC.64 R10, c[0x0][0x358] ;  /* 0x0000d600ff0a7b82 */ /* 0x000ea20000000a00 */
[----:B------:R-:W-:Y:S01]  /*01e0*/  LOP3.LUT R6, R7, 0x3, RZ, 0xc0, !PT ;  /* 0x0000000307067812 */ /* 0x000fe200078ec0ff */
[----:B------:R-:W-:Y:S01]  /*01f0*/  IMAD.MOV R7, RZ, RZ, -R4 ;  /* 0x000000ffff077224 */ /* 0x000fe200078e0a04 */
[----:B0-----:R-:W-:-:S05]  /*0200*/  IADD3 R12, P3, PT, R12, 0x40, RZ ;  /* 0x000000400c0c7810 */ /* 0x001fca0007f7e0ff */
[----:B------:R-:W-:Y:S01]  /*0210*/  IMAD.X R13, RZ, RZ, R13, P3 ;  /* 0x000000ffff0d7224 */ /* 0x000fe200018e060d */
[----:B-1----:R-:W-:-:S05]  /*0220*/  IADD3 R14, P2, PT, R14, 0x40, RZ ;  /* 0x000000400e0e7810 */ /* 0x002fca0007f5e0ff */
[----:B------:R-:W-:-:S08]  /*0230*/  IMAD.X R15, RZ, RZ, R15, P2 ;  /* 0x000000ffff0f7224 */ /* 0x000fd000010e060f */
.L_x_23:
[----:B0-----:R-:W0:Y:S01]  /*0240*/  LDCU UR4, c[0x0][0x390] ;  /* 0x00007200ff0477ac */ /* 0x001e220008000800 */
[----:B------:R-:W-:Y:S01]  /*0250*/  IMAD.MOV.U32 R9, RZ, RZ, RZ ;  /* 0x000000ffff097224 */ /* 0x000fe200078e00ff */
[----:B0-----:R-:W-:Y:S02]  /*0260*/  UISETP.GE.U32.AND UP0, UPT, UR4, 0x10, UPT ;  /* 0x000000100400788c */ /* 0x001fe4000bf06070 */
[C---:B------:R-:W-:Y:S02]  /*0270*/  IMAD R8, R5.reuse, UR4, RZ ;  /* 0x0000000405087c24 */ /* 0x040fe4000f8e02ff */
[----:B------:R-:W-:-:S05]  /*0280*/  VIADD R5, R5, 0x1 ;  /* 0x0000000105057836 */ /* 0x000fca0000000000 */
[----:B------:R-:W-:Y:S01]  /*0290*/  ISETP.NE.AND P2, PT, R5, R0, PT ;  /* 0x000000000500720c */ /* 0x000fe20003f45270 */
[----:B-1-34-:R-:W-:-:S12]  /*02a0*/  BRA.U !UP0, `(.L_x_17) ;  /* 0x0000000508147547 */ /* 0x01afd8000b800000 */
[C---:B------:R-:W-:Y:S01]  /*02b0*/  IMAD.WIDE.U32 R16, R8.reuse, 0x8, R12 ;  /* 0x0000000808107825 */ /* 0x040fe200078e000c */
[----:B------:R-:W-:Y:S03]  /*02c0*/  BSSY.RECONVERGENT B0, `(.L_x_18) ;  /* 0x0000042000007945 */ /* 0x000fe60003800200 */
[----:B------:R-:W-:-:S04]  /*02d0*/  IMAD.WIDE.U32 R24, R8, 0x8, R14 ;  /* 0x0000000808187825 */ /* 0x000fc800078e000e */
[----:B------:R-:W-:Y:S02]  /*02e0*/  IMAD.MOV.U32 R18, RZ, RZ, R16 ;  /* 0x000000ffff127224 */ /* 0x000fe400078e0010 */
[----:B------:R-:W-:Y:S02]  /*02f0*/  IMAD.MOV.U32 R19, RZ, RZ, R17 ;  /* 0x000000ffff137224 */ /* 0x000fe400078e0011 */
[----:B------:R-:W-:-:S07]  /*0300*/  IMAD.MOV.U32 R9, RZ, RZ, R7 ;  /* 0x000000ffff097224 */ /* 0x000fce00078e0007 */
.L_x_19:
[----:B--2---:R-:W-:Y:S02]  /*0310*/  R2UR UR4, R10 ;  /* 0x000000000a0472ca */ /* 0x004fe400000e0000 */
[----:B------:R-:W-:-:S13]  /*0320*/  R2UR UR5, R11 ;  /* 0x000000000b0572ca */ /* 0x000fda00000e0000 */
[----:B---3--:R-:W2:Y:S01]  /*0330*/  LDG.E.64 R16, desc[UR4][R18.64+-0x40] ;  /* 0xffffc00412107981 */ /* 0x008ea2000c1e1b00 */
[----:B------:R-:W-:Y:S02]  /*0340*/  R2UR UR6, R10 ;  /* 0x000000000a0672ca */ /* 0x000fe400000e0000 */
[----:B------:R-:W-:Y:S01]  /*0350*/  R2UR UR7, R11 ;  /* 0x000000000b0772ca */ /* 0x000fe200000e0000 */
[----:B--2---:R0:W1:Y:S02]  /*0360*/  F2F.F32.F64 R23, R16 ;  /* 0x0000001000177310 */ /* 0x0040640000301000 */
[----:B0-----:R-:W-:Y:S02]  /*0370*/  IMAD.MOV.U32 R16, RZ, RZ, R24 ;  /* 0x000000ffff107224 */ /* 0x001fe400078e0018 */
[----:B------:R-:W-:-:S05]  /*0380*/  IMAD.MOV.U32 R17, RZ, RZ, R25 ;  /* 0x000000ffff117224 */ /* 0x000fca00078e0019 */
[----:B-1----:R0:W-:Y:S04]  /*0390*/  STG.E desc[UR4][R16.64+-0x40], R23 ;  /* 0xffffc01710007986 */ /* 0x0021e8000c101904 */
[----:B------:R-:W2:Y:S02]  /*03a0*/  LDG.E.64 R24, desc[UR6][R18.64+-0x38] ;  /* 0xffffc80612187981 */ /* 0x000ea4000c1e1b00 */
[----:B--2---:R-:W1:Y:S02]  /*03b0*/  F2F.F32.F64 R25, R24 ;  /* 0x0000001800197310 */ /* 0x004e640000301000 */
[----:B-1----:R1:W-:Y:S04]  /*03c0*/  STG.E desc[UR4][R16.64+-0x38], R25 ;  /* 0xffffc81910007986 */ /* 0x0023e8000c101904 */
[----:B------:R-:W2:Y:S02]  /*03d0*/  LDG.E.64 R20, desc[UR6][R18.64+-0x30] ;  /* 0xffffd00612147981 */ /* 0x000ea4000c1e1b00 */
[----:B--2---:R-:W2:Y:S02]  /*03e0*/  F2F.F32.F64 R21, R20 ;  /* 0x0000001400157310 */ /* 0x004ea40000301000 */
[----:B--2---:R2:W-:Y:S04]  /*03f0*/  STG.E desc[UR4][R16.64+-0x30], R21 ;  /* 0xffffd01510007986 */ /* 0x0045e8000c101904 */
[----:B0-----:R-:W3:Y:S02]  /*0400*/  LDG.E.64 R22, desc[UR6][R18.64+-0x28] ;  /* 0xffffd80612167981 */ /* 0x001ee4000c1e1b00 */
[----:B---3--:R-:W0:Y:S02]  /*0410*/  F2F.F32.F64 R23, R22 ;  /* 0x0000001600177310 */ /* 0x008e240000301000 */
[----:B0-----:R0:W-:Y:S04]  /*0420*/  STG.E desc[UR4][R16.64+-0x28], R23 ;  /* 0xffffd81710007986 */ /* 0x0011e8000c101904 */
[----:B-1----:R-:W3:Y:S02]  /*0430*/  LDG.E.64 R24, desc[UR6][R18.64+-0x20] ;  /* 0xffffe00612187981 */ /* 0x002ee4000c1e1b00 */
[----:B---3--:R-:W1:Y:S02]  /*0440*/  F2F.F32.F64 R25, R24 ;  /* 0x0000001800197310 */ /* 0x008e640000301000 */
[----:B-1----:R1:W-:Y:S04]  /*0450*/  STG.E desc[UR4][R16.64+-0x20], R25 ;  /* 0xffffe01910007986 */ /* 0x0023e8000c101904 */
[----:B--2---:R-:W2:Y:S02]  /*0460*/  LDG.E.64 R20, desc[UR6][R18.64+-0x18] ;  /* 0xffffe80612147981 */ /* 0x004ea4000c1e1b00 */
        /* <DEDUP_REMOVED lines=29> */
[----:B0-----:R0:W2:Y:S01]  /*0640*/  LDG.E.64 R22, desc[UR6][R18.64+0x38] ;  /* 0x0000380612167981 */ /* 0x0010a2000c1e1b00 */
[----:B------:R-:W-:Y:S01]  /*0650*/  VIADD R9, R9, 0x10 ;  /* 0x0000001009097836 */ /* 0x000fe20000000000 */
[----:B------:R-:W-:-:S04]  /*0660*/  IADD3 R24, P4, PT, R16, 0x80, RZ ;  /* 0x0000008010187810 */ /* 0x000fc80007f9e0ff */
[----:B------:R-:W-:Y:S01]  /*0670*/  ISETP.NE.AND P3, PT, R9, RZ, PT ;  /* 0x000000ff0900720c */ /* 0x000fe20003f65270 */
[----:B-1----:R-:W-:Y:S01]  /*0680*/  IMAD.X R25, RZ, RZ, R17, P4 ;  /* 0x000000ffff197224 */ /* 0x002fe200020e0611 */
[----:B0-----:R-:W-:-:S05]  /*0690*/  IADD3 R18, P5, PT, R18, 0x80, RZ ;  /* 0x0000008012127810 */ /* 0x001fca0007fbe0ff */
[----:B------:R-:W-:Y:S01]  /*06a0*/  IMAD.X R19, RZ, RZ, R19, P5 ;  /* 0x000000ffff137224 */ /* 0x000fe200028e0613 */
[----:B--2---:R-:W0:Y:S02]  /*06b0*/  F2F.F32.F64 R23, R22 ;  /* 0x0000001600177310 */ /* 0x004e240000301000 */
[----:B0-----:R3:W-:Y:S03]  /*06c0*/  STG.E desc[UR4][R16.64+0x38], R23 ;  /* 0x0000381710007986 */ /* 0x0017e6000c101904 */
[----:B------:R-:W-:Y:S05]  /*06d0*/  @P3 BRA `(.L_x_19) ;  /* 0xfffffffc000c3947 */ /* 0x000fea000383ffff */
[----:B------:R-:W-:Y:S05]  /*06e0*/  BSYNC.RECONVERGENT B0 ;  /* 0x0000000000007941 */ /* 0x000fea0003800200 */
.L_x_18:
[----:B------:R-:W-:-:S07]  /*06f0*/  IMAD.MOV.U32 R9, RZ, RZ, R4 ;  /* 0x000000ffff097224 */ /* 0x000fce00078e0004 */
.L_x_17:
[----:B------:R-:W-:-:S13]  /*0700*/  ISETP.NE.AND P3, PT, R2, RZ, PT ;  /* 0x000000ff0200720c */ /* 0x000fda0003f65270 */
[----:B------:R-:W-:Y:S05]  /*0710*/  @!P3 BRA `(.L_x_20) ;  /* 0x0000000400fcb947 */ /* 0x000fea0003800000 */
[----:B------:R-:W-:Y:S01]  /*0720*/  ISETP.NE.AND P3, PT, R3, RZ, PT ;  /* 0x000000ff0300720c */ /* 0x000fe20003f65270 */
[----:B------:R-:W-:-:S12]  /*0730*/  @!P0 BRA `(.L_x_21) ;  /* 0x0000000000c48947 */ /* 0x000fd80003800000 */
[----:B---3--:R-:W0:Y:S01]  /*0740*/  LDC.64 R20, c[0x0][0x380] ;  /* 0x0000e000ff147b82 */ /* 0x008e220000000a00 */
[----:B--2---:R-:W-:Y:S01]  /*0750*/  R2UR UR4, R10 ;  /* 0x000000000a0472ca */ /* 0x004fe200000e0000 */
[----:B------:R-:W-:Y:S01]  /*0760*/  IMAD.IADD R23, R8, 0x1, R9 ;  /* 0x0000000108177824 */ /* 0x000fe200078e0209 */
[----:B------:R-:W-:-:S05]  /*0770*/  R2UR UR5, R11 ;  /* 0x000000000b0572ca */ /* 0x000fca00000e0000 */
[----:B------:R-:W1:Y:S01]  /*0780*/  LDC.64 R16, c[0x0][0x388] ;  /* 0x0000e200ff107b82 */ /* 0x000e620000000a00 */
[----:B0-----:R-:W-:-:S07]  /*0790*/  IMAD.WIDE.U32 R20, R23, 0x8, R20 ;  /* 0x0000000817147825 */ /* 0x001fce00078e0014 */
[----:B------:R-:W2:Y:S01]  /*07a0*/  LDG.E.64 R20, desc[UR4][R20.64] ;  /* 0x0000000414147981 */ /* 0x000ea2000c1e1b00 */
[----:B------:R-:W0:Y:S01]  /*07b0*/  LDCU.128 UR4, c[0x0][0x380] ;  /* 0x00007000ff0477ac */ /* 0x000e220008000c00 */
[----:B------:R-:W-:Y:S01]  /*07c0*/  IADD3 R26, P4, PT, R8, R9, RZ ;  /* 0x00000009081a7210 */ /* 0x000fe20007f9e0ff */
[----:B-1----:R-:W-:Y:S01]  /*07d0*/  IMAD.WIDE.U32 R22, R23, 0x8, R16 ;  /* 0x0000000817167825 */ /* 0x002fe200078e0010 */
[C---:B------:R-:W-:Y:S02]  /*07e0*/  R2UR UR8, R10.reuse ;  /* 0x000000000a0872ca */ /* 0x040fe400000e0000 */
[C---:B------:R-:W-:Y:S01]  /*07f0*/  R2UR UR9, R11.reuse ;  /* 0x000000000b0972ca */ /* 0x040fe200000e0000 */
[----:B------:R-:W-:Y:S01]  /*0800*/  IMAD.X R19, RZ, RZ, RZ, P4 ;  /* 0x000000ffff137224 */ /* 0x000fe200020e06ff */
[----:B------:R-:W-:Y:S01]  /*0810*/  R2UR UR10, R10 ;  /* 0x000000000a0a72ca */ /* 0x000fe200000e0000 */
[----:B------:R-:W-:Y:S01]  /*0820*/  IMAD.SHL.U32 R27, R26, 0x8, RZ ;  /* 0x000000081a1b7824 */ /* 0x000fe200078e00ff */
[----:B------:R-:W-:-:S02]  /*0830*/  R2UR UR11, R11 ;  /* 0x000000000b0b72ca */ /* 0x000fc400000e0000 */
[----:B------:R-:W-:Y:S02]  /*0840*/  SHF.L.U64.HI R26, R26, 0x3, R19 ;  /* 0x000000031a1a7819 */ /* 0x000fe40000010213 */
[----:B0-----:R-:W-:-:S04]  /*0850*/  IADD3 R18, P4, PT, R27, UR4, RZ ;  /* 0x000000041b127c10 */ /* 0x001fc8000ff9e0ff */
[----:B------:R-:W-:Y:S01]  /*0860*/  IADD3.X R19, PT, PT, R26, UR5, RZ, P4, !PT ;  /* 0x000000051a137c10 */ /* 0x000fe2000a7fe4ff */
[----:B--2---:R-:W0:Y:S02]  /*0870*/  F2F.F32.F64 R29, R20 ;  /* 0x00000014001d7310 */ /* 0x004e240000301000 */
[----:B0-----:R0:W-:Y:S04]  /*0880*/  STG.E desc[UR8][R22.64], R29 ;  /* 0x0000001d16007986 */ /* 0x0011e8000c101908 */
[----:B------:R-:W2:Y:S01]  /*0890*/  LDG.E.64 R24, desc[UR10][R18.64+0x8] ;  /* 0x0000080a12187981 */ /* 0x000ea2000c1e1b00 */
[----:B------:R-:W-:Y:S02]  /*08a0*/  R2UR UR4, R10 ;  /* 0x000000000a0472ca */ /* 0x000fe400000e0000 */
[----:B------:R-:W-:-:S02]  /*08b0*/  R2UR UR5, R11 ;  /* 0x000000000b0572ca */ /* 0x000fc400000e0000 */
[----:B------:R-:W-:-:S04]  /*08c0*/  IADD3 R16, P4, PT, R27, UR6, RZ ;  /* 0x000000061b107c10 */ /* 0x000fc8000ff9e0ff */
[----:B------:R-:W-:Y:S01]  /*08d0*/  IADD3.X R17, PT, PT, R26, UR7, RZ, P4, !PT ;  /* 0x000000071a117c10 */ /* 0x000fe2000a7fe4ff */
[----:B--2---:R-:W1:Y:S06]  /*08e0*/  F2F.F32.F64 R25, R24 ;  /* 0x0000001800197310 */ /* 0x004e6c0000301000 */
[----:B-1----:R1:W-:Y:S04]  /*08f0*/  STG.E desc[UR4][R16.64+0x8], R25 ;  /* 0x0000081910007986 */ /* 0x0023e8000c101904 */
[----:B------:R-:W2:Y:S01]  /*0900*/  LDG.E.64 R20, desc[UR8][R18.64+0x10] ;  /* 0x0000100812147981 */ /* 0x000ea2000c1e1b00 */
[----:B------:R-:W-:-:S02]  /*0910*/  R2UR UR6, R10 ;  /* 0x000000000a0672ca */ /* 0x000fc400000e0000 */
[----:B------:R-:W-:Y:S01]  /*0920*/  R2UR UR7, R11 ;  /* 0x000000000b0772ca */ /* 0x000fe200000e0000 */
[----:B--2---:R-:W2:Y:S02]  /*0930*/  F2F.F32.F64 R21, R20 ;  /* 0x0000001400157310 */ /* 0x004ea40000301000 */
[----:B--2---:R2:W-:Y:S10]  /*0940*/  STG.E desc[UR4][R16.64+0x10], R21 ;  /* 0x0000101510007986 */ /* 0x0045f4000c101904 */
        /* <DEDUP_REMOVED lines=9> */
[----:B0-----:R-:W2:Y:S02]  /*09e0*/  LDG.E.64 R22, desc[UR6][R18.64+0x30] ;  /* 0x0000300612167981 */ /* 0x001ea4000c1e1b00 */
[----:B--2---:R-:W0:Y:S02]  /*09f0*/  F2F.F32.F64 R23, R22 ;  /* 0x0000001600177310 */ /* 0x004e240000301000 */
[----:B0-----:R4:W-:Y:S04]  /*0a00*/  STG.E desc[UR4][R16.64+0x30], R23 ;  /* 0x0000301710007986 */ /* 0x0019e8000c101904 */
[----:B-1----:R-:W2:Y:S01]  /*0a10*/  LDG.E.64 R24, desc[UR6][R18.64+0x38] ;  /* 0x0000380612187981 */ /* 0x002ea2000c1e1b00 */
[----:B------:R-:W-:Y:S01]  /*0a20*/  VIADD R9, R9, 0x8 ;  /* 0x0000000809097836 */ /* 0x000fe20000000000 */
[----:B--2---:R-:W0:Y:S02]  /*0a30*/  F2F.F32.F64 R25, R24 ;  /* 0x0000001800197310 */ /* 0x004e240000301000 */
[----:B0-----:R4:W-:Y:S04]  /*0a40*/  STG.E desc[UR4][R16.64+0x38], R25 ;  /* 0x0000381910007986 */ /* 0x0019e8000c101904 */
.L_x_21:
[----:B------:R-:W-:Y:S05]  /*0a50*/  @!P3 BRA `(.L_x_20) ;  /* 0x00000004002cb947 */ /* 0x000fea0003800000 */
[----:B------:R-:W-:Y:S01]  /*0a60*/  ISETP.NE.AND P3, PT, R6, RZ, PT ;  /* 0x000000ff0600720c */ /* 0x000fe20003f65270 */
[----:B------:R-:W-:-:S12]  /*0a70*/  @!P1 BRA `(.L_x_22) ;  /* 0x0000000000949947 */ /* 0x000fd80003800000 */
[----:B---34-:R-:W0:Y:S01]  /*0a80*/  LDC.64 R16, c[0x0][0x380] ;  /* 0x0000e000ff107b82 */ /* 0x018e220000000a00 */
        /* <DEDUP_REMOVED lines=32> */
[----:B0-----:R-:W2:Y:S01]  /*0c90*/  LDG.E.64 R22, desc[UR6][R16.64+0x18] ;  /* 0x0000180610167981 */ /* 0x001ea2000c1e1b00 */
[----:B------:R-:W-:Y:S01]  /*0ca0*/  VIADD R9, R9, 0x4 ;  /* 0x0000000409097836 */ /* 0x000fe20000000000 */
[----:B--2---:R-:W0:Y:S02]  /*0cb0*/  F2F.F32.F64 R23, R22 ;  /* 0x0000001600177310 */ /* 0x004e240000301000 */
[----:B0-----:R1:W-:Y:S04]  /*0cc0*/  STG.E desc[UR4][R18.64+0x18], R23 ;  /* 0x0000181712007986 */ /* 0x0013e8000c101904 */
.L_x_22:
[----:B------:R-:W-:Y:S05]  /*0cd0*/  @!P3 BRA `(.L_x_20) ;  /* 0x00000000008cb947 */ /* 0x000fea0003800000 */
[----:B---34-:R-:W0:Y:S01]  /*0ce0*/  LDC.64 R16, c[0x0][0x380] ;  /* 0x0000e000ff107b82 */ /* 0x018e220000000a00 */
[----:B--2---:R-:W-:Y:S01]  /*0cf0*/  R2UR UR4, R10 ;  /* 0x000000000a0472ca */ /* 0x004fe200000e0000 */
[----:B-1----:R-:W-:Y:S01]  /*0d00*/  IMAD.IADD R21, R8, 0x1, R9 ;  /* 0x0000000108157824 */ /* 0x002fe200078e0209 */
[----:B------:R-:W-:-:S05]  /*0d10*/  R2UR UR5, R11 ;  /* 0x000000000b0572ca */ /* 0x000fca00000e0000 */
[----:B------:R-:W1:Y:S01]  /*0d20*/  LDC.64 R18, c[0x0][0x388] ;  /* 0x0000e200ff127b82 */ /* 0x000e620000000a00 */
[----:B0-----:R-:W-:-:S07]  /*0d30*/  IMAD.WIDE.U32 R16, R21, 0x8, R16 ;  /* 0x0000000815107825 */ /* 0x001fce00078e0010 */
[----:B------:R-:W2:Y:S01]  /*0d40*/  LDG.E.64 R16, desc[UR4][R16.64] ;  /* 0x0000000410107981 */ /* 0x000ea2000c1e1b00 */
[----:B------:R-:W-:Y:S01]  /*0d50*/  ISETP.NE.AND P3, PT, R6, 0x1, PT ;  /* 0x000000010600780c */ /* 0x000fe20003f65270 */
[----:B-1----:R-:W-:Y:S01]  /*0d60*/  IMAD.WIDE.U32 R18, R21, 0x8, R18 ;  /* 0x0000000815127825 */ /* 0x002fe200078e0012 */
[----:B--2---:R-:W0:Y:S04]  /*0d70*/  F2F.F32.F64 R23, R16 ;  /* 0x0000001000177310 */ /* 0x004e280000301000 */
[----:B0-----:R0:W-:Y:S07]  /*0d80*/  STG.E desc[UR4][R18.64], R23 ;  /* 0x0000001712007986 */ /* 0x0011ee000c101904 */
[----:B------:R-:W-:Y:S05]  /*0d90*/  @!P3 BRA `(.L_x_20) ;  /* 0x00000000005cb947 */ /* 0x000fea0003800000 */
[----:B------:R-:W1:Y:S01]  /*0da0*/  LDCU.128 UR4, c[0x0][0x380] ;  /* 0x00007000ff0477ac */ /* 0x000e620008000c00 */
[----:B------:R-:W-:Y:S02]  /*0db0*/  IADD3 R9, P3, PT, R8, R9, RZ ;  /* 0x0000000908097210 */ /* 0x000fe40007f7e0ff */
[----:B------:R-:W-:Y:S02]  /*0dc0*/  R2UR UR8, R10 ;  /* 0x000000000a0872ca */ /* 0x000fe400000e0000 */
[----:B------:R-:W-:Y:S01]  /*0dd0*/  R2UR UR9, R11 ;  /* 0x000000000b0972ca */ /* 0x000fe200000e0000 */
[----:B------:R-:W-:Y:S02]  /*0de0*/  IMAD.X R16, RZ, RZ, RZ, P3 ;  /* 0x000000ffff107224 */ /* 0x000fe400018e06ff */
[----:B------:R-:W-:-:S03]  /*0df0*/  IMAD.SHL.U32 R8, R9, 0x8, RZ ;  /* 0x0000000809087824 */ /* 0x000fc600078e00ff */
[----:B------:R-:W-:Y:S02]  /*0e00*/  SHF.L.U64.HI R9, R9, 0x3, R16 ;  /* 0x0000000309097819 */ /* 0x000fe40000010210 */
[----:B-1----:R-:W-:-:S04]  /*0e10*/  IADD3 R16, P3, PT, R8, UR4, RZ ;  /* 0x0000000408107c10 */ /* 0x002fc8000ff7e0ff */
[----:B------:R-:W-:-:S05]  /*0e20*/  IADD3.X R17, PT, PT, R9, UR5, RZ, P3, !PT ;  /* 0x0000000509117c10 */ /* 0x000fca0009ffe4ff */
[----:B0-----:R-:W2:Y:S01]  /*0e30*/  LDG.E.64 R18, desc[UR8][R16.64+0x8] ;  /* 0x0000080810127981 */ /* 0x001ea2000c1e1b00 */
[----:B------:R-:W-:Y:S02]  /*0e40*/  IADD3 R8, P3, PT, R8, UR6, RZ ;  /* 0x0000000608087c10 */ /* 0x000fe4000ff7e0ff */
[----:B------:R-:W-:Y:S02]  /*0e50*/  R2UR UR4, R10 ;  /* 0x000000000a0472ca */ /* 0x000fe400000e0000 */
[----:B------:R-:W-:Y:S02]  /*0e60*/  R2UR UR5, R11 ;  /* 0x000000000b0572ca */ /* 0x000fe400000e0000 */
[----:B------:R-:W-:Y:S02]  /*0e70*/  IADD3.X R9, PT, PT, R9, UR7, RZ, P3, !PT ;  /* 0x0000000709097c10 */ /* 0x000fe40009ffe4ff */
[----:B------:R-:W-:Y:S01]  /*0e80*/  ISETP.NE.AND P3, PT, R6, 0x2, PT ;  /* 0x000000020600780c */ /* 0x000fe20003f65270 */
[----:B--2---:R-:W0:Y:S08]  /*0e90*/  F2F.F32.F64 R19, R18 ;  /* 0x0000001200137310 */ /* 0x004e300000301000 */
[----:B0-----:R0:W-:Y:S04]  /*0ea0*/  STG.E desc[UR4][R8.64+0x8], R19 ;  /* 0x0000081308007986 */ /* 0x0011e8000c101904 */
[----:B------:R-:W-:Y:S05]  /*0eb0*/  @!P3 BRA `(.L_x_20) ;  /* 0x000000000014b947 */ /* 0x000fea0003800000 */
[----:B------:R-:W-:Y:S02]  /*0ec0*/  R2UR UR4, R10 ;  /* 0x000000000a0472ca */ /* 0x000fe400000e0000 */
[----:B------:R-:W-:-:S13]  /*0ed0*/  R2UR UR5, R11 ;  /* 0x000000000b0572ca */ /* 0x000fda00000e0000 */
[----:B------:R-:W0:Y:S02]  /*0ee0*/  LDG.E.64 R16, desc[UR4][R16.64+0x10] ;  /* 0x0000100410107981 */ /* 0x000e24000c1e1b00 */
[----:B0-----:R-:W0:Y:S02]  /*0ef0*/  F2F.F32.F64 R19, R16 ;  /* 0x0000001000137310 */ /* 0x001e240000301000 */
[----:B0-----:R0:W-:Y:S02]  /*0f00*/  STG.E desc[UR4][R8.64+0x10], R19 ;  /* 0x0000101308007986 */ /* 0x0011e4000c101904 */
.L_x_20:
[----:B------:R-:W-:Y:S05]  /*0f10*/  @P2 BRA `(.L_x_23) ;  /* 0xfffffff000c82947 */ /* 0x000fea000383ffff */
[----:B------:R-:W-:Y:S05]  /*0f20*/  EXIT ;  /* 0x000000000000794d */ /* 0x000fea0003800000 */
.L_x_24:
        /* <DEDUP_REMOVED lines=13> */
.L_x_115:


//--------------------- .text._Z7scale_pPA2_fi    --------------------------
	.section	.text._Z7scale_pPA2_fi,"ax",@progbits
	.align	128
        .global         _Z7scale_pPA2_fi
        .type           _Z7scale_pPA2_fi,@function
        .size           _Z7scale_pPA2_fi,(.L_x_112 - _Z7scale_pPA2_fi)
        .other          _Z7scale_pPA2_fi,@"STO_CUDA_ENTRY STV_DEFAULT"
_Z7scale_pPA2_fi:
.text._Z7scale_pPA2_fi:
[----:B------:R-:W-:Y:S08]  /*0000*/  LDC R1, c[0x0][0x37c] ;  /* 0x0000df00ff017b82 */ /* 0x000ff00000000800 */
[----:B------:R-:W0:Y:S01]  /*0010*/  LDC R8, c[0x0][0x388] ;  /* 0x0000e200ff087b82 */ /* 0x000e220000000800 */
[----:B------:R-:W1:Y:S01]  /*0020*/  S2R R3, SR_TID.X ;  /* 0x0000000000037919 */ /* 0x000e620000002100 */
[----:B0-----:R-:W-:-:S04]  /*0030*/  LEA.HI R0, R8, R8, RZ, 0x1 ;  /* 0x0000000808007211 */ /* 0x001fc800078f08ff */
[----:B------:R-:W-:-:S05]  /*0040*/  SHF.R.S32.HI R0, RZ, 0x1, R0 ;  /* 0x00000001ff007819 */ /* 0x000fca0000011400 */
[----:B-1----:R-:W-:Y:S01]  /*0050*/  IMAD R4, R0, R3, RZ ;  /* 0x0000000300047224 */ /* 0x002fe200078e02ff */
[----:B------:R-:W-:-:S04]  /*0060*/  ISETP.NE.AND P0, PT, R3, 0x1, PT ;  /* 0x000000010300780c */ /* 0x000fc80003f05270 */
[----:B------:R-:W-:-:S04]  /*0070*/  IADD3 R3, PT, PT, R0, R4, RZ ;  /* 0x0000000400037210 */ /* 0x000fc80007ffe0ff */
[----:B------:R-:W-:-:S04]  /*0080*/  SEL R3, R3, R8, P0 ;  /* 0x0000000803037207 */ /* 0x000fc80000000000 */
[----:B------:R-:W-:-:S13]  /*0090*/  ISETP.GE.AND P0, PT, R4, R3, PT ;  /* 0x000000030400720c */ /* 0x000fda0003f06270 */
[----:B------:R-:W-:Y:S05]  /*00a0*/  @P0 EXIT ;  /* 0x000000000000094d */ /* 0x000fea0003800000 */
[----:B------:R-:W-:-:S13]  /*00b0*/  ISETP.GE.AND P0, PT, R8, 0x1, PT ;  /* 0x000000010800780c */ /* 0x000fda0003f06270 */
[----:B------:R-:W-:Y:S05]  /*00c0*/  @!P0 EXIT ;  /* 0x000000000000894d */ /* 0x000fea0003800000 */
[----:B------:R-:W0:Y:S01]  /*00d0*/  LDCU.64 UR4, c[0x0][0x380] ;  /* 0x00007000ff0477ac */ /* 0x000e220008000a00 */
[C---:B------:R-:W-:Y:S01]  /*00e0*/  IMAD R9, R8.reuse, R8, RZ ;  /* 0x0000000808097224 */ /* 0x040fe200078e02ff */
[C---:B------:R-:W-:Y:S02]  /*00f0*/  LOP3.LUT R5, R8.reuse, 0xf, RZ, 0xc0, !PT ;  /* 0x0000000f08057812 */ /* 0x040fe400078ec0ff */
[C---:B------:R-:W-:Y:S01]  /*0100*/  LOP3.LUT R6, R8.reuse, 0x7, RZ, 0xc0, !PT ;  /* 0x0000000708067812 */ /* 0x040fe200078ec0ff */
[----:B------:R-:W1:Y:S01]  /*0110*/  LDCU.64 UR6, c[0x0][0x358] ;  /* 0x00006b00ff0677ac */ /* 0x000e620008000a00 */
[C---:B------:R-:W-:Y:S02]  /*0120*/  LOP3.LUT R7, R8.reuse, 0x7ffffff0, RZ, 0xc0, !PT ;  /* 0x7ffffff008077812 */ /* 0x040fe400078ec0ff */
[----:B------:R-:W-:Y:S02]  /*0130*/  LOP3.LUT R8, R8, 0x3, RZ, 0xc0, !PT ;  /* 0x0000000308087812 */ /* 0x000fe400078ec0ff */
[----:B------:R-:W-:-:S02]  /*0140*/  I2FP.F32.U32 R9, R9 ;  /* 0x0000000900097245 */ /* 0x000fc40000201000 */
[----:B------:R-:W-:Y:S02]  /*0150*/  IADD3 R10, PT, PT, R5, -0x1, RZ ;  /* 0xffffffff050a7810 */ /* 0x000fe40007ffe0ff */
[----:B------:R-:W-:Y:S02]  /*0160*/  IADD3 R11, PT, PT, R6, -0x1, RZ ;  /* 0xffffffff060b7810 */ /* 0x000fe40007ffe0ff */
[----:B------:R-:W-:Y:S01]  /*0170*/  IADD3 R12, PT, PT, -R7, RZ, RZ ;  /* 0x000000ff070c7210 */ /* 0x000fe20007ffe1ff */
[----:B0-----:R-:W-:-:S04]  /*0180*/  UIADD3 UR4, UP0, UPT, UR4, 0x40, URZ ;  /* 0x0000004004047890 */ /* 0x001fc8000ff1e0ff */
[----:B------:R-:W-:-:S12]  /*0190*/  UIADD3.X UR5, UPT, UPT, URZ, UR5, URZ, UP0, !UPT ;  /* 0x00000005ff057290 */ /* 0x000fd800087fe4ff */
.L_x_92:
[----:B0-----:R-:W0:Y:S01]  /*01a0*/  LDCU UR8, c[0x0][0x388] ;  /* 0x00007100ff0877ac */ /* 0x001e220008000800 */
[----:B------:R-:W-:Y:S01]  /*01b0*/  HFMA2 R18, -RZ, RZ, 0, 0 ;  /* 0x00000000ff127431 */ /* 0x000fe200000001ff */
[----:B0-----:R-:W-:Y:S02]  /*01c0*/  UISETP.GE.U32.AND UP0, UPT, UR8, 0x10, UPT ;  /* 0x000000100800788c */ /* 0x001fe4000bf06070 */
[C---:B------:R-:W-:Y:S01]  /*01d0*/  IMAD R13, R4.reuse, UR8, RZ ;  /* 0x00000008040d7c24 */ /* 0x040fe2000f8e02ff */
[----:B------:R-:W-:-:S04]  /*01e0*/  IADD3 R4, PT, PT, R4, 0x1, RZ ;  /* 0x0000000104047810 */ /* 0x000fc80007ffe0ff */
[----:B------:R-:W-:Y:S02]  /*01f0*/  ISETP.NE.AND P2, PT, R4, R3, PT ;  /* 0x000000030400720c */ /* 0x000fe40003f45270 */
[----:B--234-:R-:W-:Y:S11]  /*0200*/  BRA.U !UP0, `(.L_x_25) ;  /* 0x0000000d08e47547 */ /* 0x01cff6000b800000 */
[----:B------:R-:W-:Y:S02]  /*0210*/  MOV R16, UR4 ;  /* 0x0000000400107c02 */ /* 0x000fe40008000f00 */
[----:B------:R-:W-:Y:S02]  /*0220*/  MOV R17, UR5 ;  /* 0x0000000500117c02 */ /* 0x000fe40008000f00 */
[----:B------:R-:W-:Y:S01]  /*0230*/  MOV R14, R12 ;  /* 0x0000000c000e7202 */ /* 0x000fe20000000f00 */
[----:B------:R-:W-:-:S07]  /*0240*/  IMAD.WIDE.U32 R16, R13, 0x8, R16 ;  /* 0x000000080d107825 */ /* 0x000fce00078e0010 */
.L_x_58:
[----:B-1----:R-:W2:Y:S01]  /*0250*/  LDG.E R25, desc[UR6][R16.64+-0x40] ;  /* 0xffffc00610197981 */ /* 0x002ea2000c1e1900 */
[----:B------:R-:W0:Y:S01]  /*0260*/  MUFU.RCP R0, R9 ;  /* 0x0000000900007308 */ /* 0x000e220000001000 */
[----:B------:R-:W-:Y:S01]  /*0270*/  BSSY.RECONVERGENT B2, `(.L_x_26) ;  /* 0x000000b000027945 */ /* 0x000fe20003800200 */
[----:B0-----:R-:W-:-:S04]  /*0280*/  FFMA R15, R0, -R9, 1 ;  /* 0x3f800000000f7423 */ /* 0x001fc80000000809 */
[----:B------:R-:W-:Y:S02]  /*0290*/  FFMA R0, R0, R15, R0 ;  /* 0x0000000f00007223 */ /* 0x000fe40000000000 */
[----:B--2---:R-:W0:Y:S02]  /*02a0*/  FCHK P0, R25, R9 ;  /* 0x0000000919007302 */ /* 0x004e240000000000 */
[----:B------:R-:W-:-:S04]  /*02b0*/  FFMA R2, R25, R0, RZ ;  /* 0x0000000019027223 */ /* 0x000fc800000000ff */
[----:B------:R-:W-:-:S04]  /*02c0*/  FFMA R15, R2, -R9, R25 ;  /* 0x80000009020f7223 */ /* 0x000fc80000000019 */
[----:B------:R-:W-:Y:S01]  /*02d0*/  FFMA R15, R0, R15, R2 ;  /* 0x0000000f000f7223 */ /* 0x000fe20000000002 */
[----:B0-----:R-:W-:Y:S06]  /*02e0*/  @!P0 BRA `(.L_x_27) ;  /* 0x00000000000c8947 */ /* 0x001fec0003800000 */
[----:B------:R-:W-:-:S07]  /*02f0*/  MOV R2, 0x310 ;  /* 0x0000031000027802 */ /* 0x000fce0000000f00 */
[----:B------:R-:W-:Y:S05]  /*0300*/  CALL.REL.NOINC `($__internal_0_$__cuda_sm3x_div_rn_noftz_f32_slowpath) ;  /* 0x0000001c00bc7944 */ /* 0x000fea0003c00000 */
[----:B------:R-:W-:-:S07]  /*0310*/  MOV R15, R0 ;  /* 0x00000000000f7202 */ /* 0x000fce0000000f00 */
.L_x_27:
[----:B------:R-:W-:Y:S05]  /*0320*/  BSYNC.RECONVERGENT B2 ;  /* 0x0000000000027941 */ /* 0x000fea0003800200 */
.L_x_26:
[----:B------:R-:W2:Y:S01]  /*0330*/  LDG.E R25, desc[UR6][R16.64+-0x38] ;  /* 0xffffc80610197981 */ /* 0x000ea2000c1e1900 */
[----:B------:R-:W0:Y:S01]  /*0340*/  MUFU.RCP R0, R9 ;  /* 0x0000000900007308 */ /* 0x000e220000001000 */
[----:B------:R-:W-:Y:S02]  /*0350*/  BSSY.RECONVERGENT B2, `(.L_x_28) ;  /* 0x000000c000027945 */ /* 0x000fe40003800200 */
[----:B------:R1:W-:Y:S01]  /*0360*/  STG.E desc[UR6][R16.64+-0x40], R15 ;  /* 0xffffc00f10007986 */ /* 0x0003e2000c101906 */
[----:B0-----:R-:W-:-:S04]  /*0370*/  FFMA R19, R0, -R9, 1 ;  /* 0x3f80000000137423 */ /* 0x001fc80000000809 */
[----:B------:R-:W-:Y:S01]  /*0380*/  FFMA R0, R0, R19, R0 ;  /* 0x0000001300007223 */ /* 0x000fe20000000000 */
[----:B--2---:R-:W0:Y:S03]  /*0390*/  FCHK P0, R25, R9 ;  /* 0x0000000919007302 */ /* 0x004e260000000000 */
[----:B------:R-:W-:-:S04]  /*03a0*/  FFMA R2, R0, R25, RZ ;  /* 0x0000001900027223 */ /* 0x000fc800000000ff */
[----:B------:R-:W-:-:S04]  /*03b0*/  FFMA R19, R2, -R9, R25 ;  /* 0x8000000902137223 */ /* 0x000fc80000000019 */
[----:B------:R-:W-:Y:S01]  /*03c0*/  FFMA R19, R0, R19, R2 ;  /* 0x0000001300137223 */ /* 0x000fe20000000002 */
[----:B01----:R-:W-:Y:S06]  /*03d0*/  @!P0 BRA `(.L_x_29) ;  /* 0x00000000000c8947 */ /* 0x003fec0003800000 */
[----:B------:R-:W-:-:S07]  /*03e0*/  MOV R2, 0x400 ;  /* 0x0000040000027802 */ /* 0x000fce0000000f00 */
[----:B------:R-:W-:Y:S05]  /*03f0*/  CALL.REL.NOINC `($__internal_0_$__cuda_sm3x_div_rn_noftz_f32_slowpath) ;  /* 0x0000001c00807944 */ /* 0x000fea0003c00000 */
[----:B------:R-:W-:-:S07]  /*0400*/  MOV R19, R0 ;  /* 0x0000000000137202 */ /* 0x000fce0000000f00 */
.L_x_29:
[----:B------:R-:W-:Y:S05]  /*0410*/  BSYNC.RECONVERGENT B2 ;  /* 0x0000000000027941 */ /* 0x000fea0003800200 */
.L_x_28:
        /* <DEDUP_REMOVED lines=14> */
.L_x_31:
[----:B------:R-:W-:Y:S05]  /*0500*/  BSYNC.RECONVERGENT B2 ;  /* 0x0000000000027941 */ /* 0x000fea0003800200 */
.L_x_30:
        /* <DEDUP_REMOVED lines=14> */
.L_x_33:
[----:B------:R-:W-:Y:S05]  /*05f0*/  BSYNC.RECONVERGENT B2 ;  /* 0x0000000000027941 */ /* 0x000fea0003800200 */
.L_x_32:
        /* <DEDUP_REMOVED lines=14> */
.L_x_35:
[----:B------:R-:W-:Y:S05]  /*06e0*/  BSYNC.RECONVERGENT B2 ;  /* 0x0000000000027941 */ /* 0x000fea0003800200 */
.L_x_34:
        /* <DEDUP_REMOVED lines=14> */
.L_x_37:
[----:B------:R-:W-:Y:S05]  /*07d0*/  BSYNC.RECONVERGENT B2 ;  /* 0x0000000000027941 */ /* 0x000fea0003800200 */
.L_x_36:
        /* <DEDUP_REMOVED lines=14> */
.L_x_39:
[----:B------:R-:W-:Y:S05]  /*08c0*/  BSYNC.RECONVERGENT B2 ;  /* 0x0000000000027941 */ /* 0x000fea0003800200 */
.L_x_38:
        /* <DEDUP_REMOVED lines=14> */
.L_x_41:
[----:B------:R-:W-:Y:S05]  /*09b0*/  BSYNC.RECONVERGENT B2 ;  /* 0x0000000000027941 */ /* 0x000fea0003800200 */
.L_x_40:
        /* <DEDUP_REMOVED lines=14> */
.L_x_43:
[----:B------:R-:W-:Y:S05]  /*0aa0*/  BSYNC.RECONVERGENT B2 ;  /* 0x0000000000027941 */ /* 0x000fea0003800200 */
.L_x_42:
        /* <DEDUP_REMOVED lines=14> */
.L_x_45:
[----:B------:R-:W-:Y:S05]  /*0b90*/  BSYNC.RECONVERGENT B2 ;  /* 0x0000000000027941 */ /* 0x000fea0003800200 */
.L_x_44:
        /* <DEDUP_REMOVED lines=14> */
.L_x_47:
[----:B------:R-:W-:Y:S05]  /*0c80*/  BSYNC.RECONVERGENT B2 ;  /* 0x0000000000027941 */ /* 0x000fea0003800200 */
.L_x_46:
        /* <DEDUP_REMOVED lines=14> */
.L_x_49:
[----:B------:R-:W-:Y:S05]  /*0d70*/  BSYNC.RECONVERGENT B2 ;  /* 0x0000000000027941 */ /* 0x000fea0003800200 */
.L_x_48:
        /* <DEDUP_REMOVED lines=14> */
.L_x_51:
[----:B------:R-:W-:Y:S05]  /*0e60*/  BSYNC.RECONVERGENT B2 ;  /* 0x0000000000027941 */ /* 0x000fea0003800200 */
.L_x_50:
        /* <DEDUP_REMOVED lines=14> */
.L_x_53:
[----:B------:R-:W-:Y:S05]  /*0f50*/  BSYNC.RECONVERGENT B2 ;  /* 0x0000000000027941 */ /* 0x000fea0003800200 */
.L_x_52:
        /* <DEDUP_REMOVED lines=14> */
.L_x_55:
[----:B------:R-:W-:Y:S05]  /*1040*/  BSYNC.RECONVERGENT B2 ;  /* 0x0000000000027941 */ /* 0x000fea0003800200 */
.L_x_54:
        /* <DEDUP_REMOVED lines=13> */
.L_x_57:
[----:B------:R-:W-:Y:S05]  /*1120*/  BSYNC.RECONVERGENT B2 ;  /* 0x0000000000027941 */ /* 0x000fea0003800200 */
.L_x_56:
[----:B------:R-:W-:Y:S01]  /*1130*/  IADD3 R14, PT, PT, R14, 0x10, RZ ;  /* 0x000000100e0e7810 */ /* 0x000fe20007ffe0ff */
[----:B------:R0:W-:Y:S03]  /*1140*/  STG.E desc[UR6][R16.64+0x38], R0 ;  /* 0x0000380010007986 */ /* 0x0001e6000c101906 */
[----:B------:R-:W-:Y:S02]  /*1150*/  ISETP.NE.AND P0, PT, R14, RZ, PT ;  /* 0x000000ff0e00720c */ /* 0x000fe40003f05270 */
[----:B0-----:R-:W-:-:S04]  /*1160*/  IADD3 R16, P1, PT, R16, 0x80, RZ ;  /* 0x0000008010107810 */ /* 0x001fc80007f3e0ff */
[----:B------:R-:W-:-:S07]  /*1170*/  IADD3.X R17, PT, PT, RZ, R17, RZ, P1, !PT ;  /* 0x00000011ff117210 */ /* 0x000fce0000ffe4ff */
[----:B------:R-:W-:Y:S05]  /*1180*/  @P0 BRA `(.L_x_58) ;  /* 0xfffffff000300947 */ /* 0x000fea000383ffff */
[----:B------:R-:W-:-:S07]  /*1190*/  MOV R18, R7 ;  /* 0x0000000700127202 */ /* 0x000fce0000000f00 */
.L_x_25:
[----:B------:R-:W-:-:S13]  /*11a0*/  ISETP.NE.AND P0, PT, R5, RZ, PT ;  /* 0x000000ff0500720c */ /* 0x000fda0003f05270 */
[----:B------:R-:W-:Y:S05]  /*11b0*/  @!P0 BRA `(.L_x_59) ;  /* 0x0000001000088947 */ /* 0x000fea0003800000 */
[----:B------:R-:W-:-:S13]  /*11c0*/  ISETP.GE.U32.AND P0, PT, R10, 0x7, PT ;  /* 0x000000070a00780c */ /* 0x000fda0003f06070 */
[----:B------:R-:W-:Y:S05]  /*11d0*/  @!P0 BRA `(.L_x_60) ;  /* 0x0000000800008947 */ /* 0x000fea0003800000 */
[----:B------:R-:W0:Y:S01]  /*11e0*/  LDC.64 R14, c[0x0][0x380] ;  /* 0x0000e000ff0e7b82 */ /* 0x000e220000000a00 */
[----:B------:R-:W-:-:S05]  /*11f0*/  IADD3 R17, PT, PT, R13, R18, RZ ;  /* 0x000000120d117210 */ /* 0x000fca0007ffe0ff */
[----:B0-----:R-:W-:-:S05]  /*1200*/  IMAD.WIDE.U32 R14, R17, 0x8, R14 ;  /* 0x00000008110e7825 */ /* 0x001fca00078e000e */
        /* <DEDUP_REMOVED lines=13> */
.L_x_62:
[----:B------:R-:W-:Y:S05]  /*12e0*/  BSYNC.RECONVERGENT B2 ;  /* 0x0000000000027941 */ /* 0x000fea0003800200 */
.L_x_61:
[----:B------:R-:W0:Y:S01]  /*12f0*/  LDCU.64 UR8, c[0x0][0x380] ;  /* 0x00007000ff0877ac */ /* 0x000e220008000a00 */
[----:B------:R-:W-:Y:S01]  /*1300*/  IADD3 R0, P0, PT, R13, R18, RZ ;  /* 0x000000120d007210 */ /* 0x000fe20007f1e0ff */
[----:B------:R1:W-:Y:S03]  /*1310*/  STG.E desc[UR6][R14.64], R19 ;  /* 0x000000130e007986 */ /* 0x0003e6000c101906 */
[----:B------:R-:W-:Y:S02]  /*1320*/  IADD3.X R17, PT, PT, RZ, RZ, RZ, P0, !PT ;  /* 0x000000ffff117210 */ /* 0x000fe400007fe4ff */
[----:B0-----:R-:W-:-:S04]  /*1330*/  LEA R16, P0, R0, UR8, 0x3 ;  /* 0x0000000800107c11 */ /* 0x001fc8000f8018ff */
[----:B------:R-:W-:-:S05]  /*1340*/  LEA.HI.X R17, R0, UR9, R17, 0x3, P0 ;  /* 0x0000000900117c11 */ /* 0x000fca00080f1c11 */
[----:B------:R-:W2:Y:S01]  /*1350*/  LDG.E R25, desc[UR6][R16.64+0x8] ;  /* 0x0000080610197981 */ /* 0x000ea2000c1e1900 */
        /* <DEDUP_REMOVED lines=8> */
[----:B01----:R-:W-:Y:S06]  /*13e0*/  @!P0 BRA `(.L_x_64) ;  /* 0x00000000000c8947 */ /* 0x003fec0003800000 */
[----:B------:R-:W-:-:S07]  /*13f0*/  MOV R2, 0x1410 ;  /* 0x0000141000027802 */ /* 0x000fce0000000f00 */
[----:B------:R-:W-:Y:S05]  /*1400*/  CALL.REL.NOINC `($__internal_0_$__cuda_sm3x_div_rn_noftz_f32_slowpath) ;  /* 0x0000000c007c7944 */ /* 0x000fea0003c00000 */
[----:B------:R-:W-:-:S07]  /*1410*/  MOV R21, R0 ;  /* 0x0000000000157202 */ /* 0x000fce0000000f00 */
.L_x_64:
[----:B------:R-:W-:Y:S05]  /*1420*/  BSYNC.RECONVERGENT B2 ;  /* 0x0000000000027941 */ /* 0x000fea0003800200 */
.L_x_63:
        /* <DEDUP_REMOVED lines=14> */
.L_x_66:
[----:B------:R-:W-:Y:S05]  /*1510*/  BSYNC.RECONVERGENT B2 ;  /* 0x0000000000027941 */ /* 0x000fea0003800200 */
.L_x_65:
        /* <DEDUP_REMOVED lines=14> */
.L_x_68:
[----:B------:R-:W-:Y:S05]  /*1600*/  BSYNC.RECONVERGENT B2 ;  /* 0x0000000000027941 */ /* 0x000fea0003800200 */
.L_x_67:
        /* <DEDUP_REMOVED lines=14> */
.L_x_70:
[----:B------:R-:W-:Y:S05]  /*16f0*/  BSYNC.RECONVERGENT B2 ;  /* 0x0000000000027941 */ /* 0x000fea0003800200 */
.L_x_69:
        /* <DEDUP_REMOVED lines=14> */
.L_x_72:
[----:B------:R-:W-:Y:S05]  /*17e0*/  BSYNC.RECONVERGENT B2 ;  /* 0x0000000000027941 */ /* 0x000fea0003800200 */
.L_x_71:
        /* <DEDUP_REMOVED lines=14> */
.L_x_74:
[----:B------:R-:W-:Y:S05]  /*18d0*/  BSYNC.RECONVERGENT B2 ;  /* 0x0000000000027941 */ /* 0x000fea0003800200 */
.L_x_73:
        /* <DEDUP_REMOVED lines=13> */
.L_x_76:
[----:B------:R-:W-:Y:S05]  /*19b0*/  BSYNC.RECONVERGENT B2 ;  /* 0x0000000000027941 */ /* 0x000fea0003800200 */
.L_x_75:
[----:B------:R0:W-:Y:S01]  /*19c0*/  STG.E desc[UR6][R16.64+0x38], R0 ;  /* 0x0000380010007986 */ /* 0x0001e2000c101906 */
[----:B------:R-:W-:-:S07]  /*19d0*/  IADD3 R18, PT, PT, R18, 0x8, RZ ;  /* 0x0000000812127810 */ /* 0x000fce0007ffe0ff */
.L_x_60:
[----:B------:R-:W-:-:S13]  /*19e0*/  ISETP.NE.AND P0, PT, R6, RZ, PT ;  /* 0x000000ff0600720c */ /* 0x000fda0003f05270 */
[----:B------:R-:W-:Y:S05]  /*19f0*/  @!P0 BRA `(.L_x_59) ;  /* 0x0000000400f88947 */ /* 0x000fea0003800000 */
[----:B------:R-:W-:-:S13]  /*1a00*/  ISETP.GE.U32.AND P0, PT, R11, 0x3, PT ;  /* 0x000000030b00780c */ /* 0x000fda0003f06070 */
[----:B------:R-:W-:Y:S05]  /*1a10*/  @!P0 BRA `(.L_x_77) ;  /* 0x0000000400108947 */ /* 0x000fea0003800000 */
[----:B------:R-:W2:Y:S01]  /*1a20*/  LDC.64 R14, c[0x0][0x380] ;  /* 0x0000e000ff0e7b82 */ /* 0x000ea20000000a00 */
[----:B0-----:R-:W-:-:S05]  /*1a30*/  IADD3 R17, PT, PT, R13, R18, RZ ;  /* 0x000000120d117210 */ /* 0x001fca0007ffe0ff */
[----:B--2---:R-:W-:-:S05]  /*1a40*/  IMAD.WIDE.U32 R14, R17, 0x8, R14 ;  /* 0x00000008110e7825 */ /* 0x004fca00078e000e */
        /* <DEDUP_REMOVED lines=13> */
.L_x_79:
[----:B------:R-:W-:Y:S05]  /*1b20*/  BSYNC.RECONVERGENT B2 ;  /* 0x0000000000027941 */ /* 0x000fea0003800200 */
.L_x_78:
        /* <DEDUP_REMOVED lines=19> */
.L_x_81:
[----:B------:R-:W-:Y:S05]  /*1c60*/  BSYNC.RECONVERGENT B2 ;  /* 0x0000000000027941 */ /* 0x000fea0003800200 */
.L_x_80:
        /* <DEDUP_REMOVED lines=14> */
.L_x_83:
[----:B------:R-:W-:Y:S05]  /*1d50*/  BSYNC.RECONVERGENT B2 ;  /* 0x0000000000027941 */ /* 0x000fea0003800200 */
.L_x_82:
        /* <DEDUP_REMOVED lines=13> */
.L_x_85:
[----:B------:R-:W-:Y:S05]  /*1e30*/  BSYNC.RECONVERGENT B2 ;  /* 0x0000000000027941 */ /* 0x000fea0003800200 */
.L_x_84:
[----:B------:R2:W-:Y:S01]  /*1e40*/  STG.E desc[UR6][R16.64+0x18], R0 ;  /* 0x0000180010007986 */ /* 0x0005e2000c101906 */
[----:B------:R-:W-:-:S07]  /*1e50*/  IADD3 R18, PT, PT, R18, 0x4, RZ ;  /* 0x0000000412127810 */ /* 0x000fce0007ffe0ff */
.L_x_77:
[----:B------:R-:W-:-:S13]  /*1e60*/  ISETP.NE.AND P0, PT, R8, RZ, PT ;  /* 0x000000ff0800720c */ /* 0x000fda0003f05270 */
[----:B------:R-:W-:Y:S05]  /*1e70*/  @!P0 BRA `(.L_x_59) ;  /* 0x0000000000d88947 */ /* 0x000fea0003800000 */
[----:B------:R-:W3:Y:S01]  /*1e80*/  LDC.64 R14, c[0x0][0x380] ;  /* 0x0000e000ff0e7b82 */ /* 0x000ee20000000a00 */
[----:B0-2---:R-:W-:-:S05]  /*1e90*/  IADD3 R17, PT, PT, R13, R18, RZ ;  /* 0x000000120d117210 */ /* 0x005fca0007ffe0ff */
[----:B---3--:R-:W-:-:S05]  /*1ea0*/  IMAD.WIDE.U32 R14, R17, 0x8, R14 ;  /* 0x00000008110e7825 */ /* 0x008fca00078e000e */
[----:B-1----:R-:W2:Y:S01]  /*1eb0*/  LDG.E R25, desc[UR6][R14.64] ;  /* 0x000000060e197981 */ /* 0x002ea2000c1e1900 */
[----:B------:R-:W0:Y:S01]  /*1ec0*/  MUFU.RCP R0, R9 ;  /* 0x0000000900007308 */ /* 0x000e220000001000 */
[----:B------:R-:W-:Y:S01]  /*1ed0*/  BSSY.RECONVERGENT B2, `(.L_x_86) ;  /* 0x000000b000027945 */ /* 0x000fe20003800200 */
[----:B------:R-:W-:Y:S01]  /*1ee0*/  ISETP.NE.AND P3, PT, R8, 0x1, PT ;  /* 0x000000010800780c */ /* 0x000fe20003f65270 */
[----:B0-----:R-:W-:-:S04]  /*1ef0*/  FFMA R17, R0, -R9, 1 ;  /* 0x3f80000000117423 */ /* 0x001fc80000000809 */
[----:B------:R-:W-:Y:S01]  /*1f00*/  FFMA R0, R0, R17, R0 ;  /* 0x0000001100007223 */ /* 0x000fe20000000000 */
[----:B--2---:R-:W0:Y:S03]  /*1f10*/  FCHK P0, R25, R9 ;  /* 0x0000000919007302 */ /* 0x004e260000000000 */
[----:B------:R-:W-:-:S04]  /*1f20*/  FFMA R2, R0, R25, RZ ;  /* 0x0000001900027223 */ /* 0x000fc800000000ff */
[----:B------:R-:W-:-:S04]  /*1f30*/  FFMA R17, R2, -R9, R25 ;  /* 0x8000000902117223 */ /* 0x000fc80000000019 */
[----:B------:R-:W-:Y:S01]  /*1f40*/  FFMA R0, R0, R17, R2 ;  /* 0x0000001100007223 */ /* 0x000fe20000000002 */
[----:B0-----:R-:W-:Y:S06]  /*1f50*/  @!P0 BRA `(.L_x_87) ;  /* 0x0000000000088947 */ /* 0x001fec0003800000 */
[----:B------:R-:W-:-:S07]  /*1f60*/  MOV R2, 0x1f80 ;  /* 0x00001f8000027802 */ /* 0x000fce0000000f00 */
[----:B------:R-:W-:Y:S05]  /*1f70*/  CALL.REL.NOINC `($__internal_0_$__cuda_sm3x_div_rn_noftz_f32_slowpath) ;  /* 0x0000000000a07944 */ /* 0x000fea0003c00000 */
.L_x_87:
[----:B------:R-:W-:Y:S05]  /*1f80*/  BSYNC.RECONVERGENT B2 ;  /* 0x0000000000027941 */ /* 0x000fea0003800200 */
.L_x_86:
[----:B------:R3:W-:Y:S01]  /*1f90*/  STG.E desc[UR6][R14.64], R0 ;  /* 0x000000000e007986 */ /* 0x0007e2000c101906 */
[----:B------:R-:W-:Y:S05]  /*1fa0*/  @!P3 BRA `(.L_x_59) ;  /* 0x00000000008cb947 */ /* 0x000fea0003800000 */
[----:B------:R-:W0:Y:S01]  /*1fb0*/  LDCU.64 UR8, c[0x0][0x380] ;  /* 0x00007000ff0877ac */ /* 0x000e220008000a00 */
[----:B------:R-:W-:-:S04]  /*1fc0*/  IADD3 R13, P0, PT, R13, R18, RZ ;  /* 0x000000120d0d7210 */ /* 0x000fc80007f1e0ff */
[----:B---3--:R-:W-:Y:S02]  /*1fd0*/  IADD3.X R0, PT, PT, RZ, RZ, RZ, P0, !PT ;  /* 0x000000ffff007210 */ /* 0x008fe400007fe4ff */
[----:B0-----:R-:W-:-:S04]  /*1fe0*/  LEA R14, P0, R13, UR8, 0x3 ;  /* 0x000000080d0e7c11 */ /* 0x001fc8000f8018ff */
[----:B------:R-:W-:-:S05]  /*1ff0*/  LEA.HI.X R15, R13, UR9, R0, 0x3, P0 ;  /* 0x000000090d0f7c11 */ /* 0x000fca00080f1c00 */
[----:B------:R-:W2:Y:S01]  /*2000*/  LDG.E R25, desc[UR6][R14.64+0x8] ;  /* 0x000008060e197981 */ /* 0x000ea2000c1e1900 */
        /* <DEDUP_REMOVED lines=12> */
.L_x_89:
[----:B------:R-:W-:Y:S05]  /*20d0*/  BSYNC.RECONVERGENT B2 ;  /* 0x0000000000027941 */ /* 0x000fea0003800200 */
.L_x_88:
[----:B------:R4:W-:Y:S01]  /*20e0*/  STG.E desc[UR6][R14.64+0x8], R0 ;  /* 0x000008000e007986 */ /* 0x0009e2000c101906 */
[----:B------:R-:W-:Y:S05]  /*20f0*/  @!P3 BRA `(.L_x_59) ;  /* 0x000000000038b947 */ /* 0x000fea0003800000 */
[----:B------:R-:W2:Y:S01]  /*2100*/  LDG.E R25, desc[UR6][R14.64+0x10] ;  /* 0x000010060e197981 */ /* 0x000ea2000c1e1900 */
[----:B----4-:R-:W0:Y:S01]  /*2110*/  MUFU.RCP R0, R9 ;  /* 0x0000000900007308 */ /* 0x010e220000001000 */
        /* <DEDUP_REMOVED lines=10> */
.L_x_91:
[----:B------:R-:W-:Y:S05]  /*21c0*/  BSYNC.RECONVERGENT B2 ;  /* 0x0000000000027941 */ /* 0x000fea0003800200 */
.L_x_90:
[----:B------:R0:W-:Y:S02]  /*21d0*/  STG.E desc[UR6][R14.64+0x10], R0 ;  /* 0x000010000e007986 */ /* 0x0001e4000c101906 */
.L_x_59:
[----:B------:R-:W-:Y:S05]  /*21e0*/  @P2 BRA `(.L_x_92) ;  /* 0xffffffdc00ec2947 */ /* 0x000fea000383ffff */
[----:B-1----:R-:W-:Y:S05]  /*21f0*/  EXIT ;  /* 0x000000000000794d */ /* 0x002fea0003800000 */
        .weak           $__internal_0_$__cuda_sm3x_div_rn_noftz_f32_slowpath
        .type           $__internal_0_$__cuda_sm3x_div_rn_noftz_f32_slowpath,@function
        .size           $__internal_0_$__cuda_sm3x_div_rn_noftz_f32_slowpath,(.L_x_112 - $__internal_0_$__cuda_sm3x_div_rn_noftz_f32_slowpath)
$__internal_0_$__cuda_sm3x_div_rn_noftz_f32_slowpath:
[----:B------:R-:W-:Y:S01]  /*2200*/  SHF.R.U32.HI R19, RZ, 0x17, R9 ;  /* 0x00000017ff137819 */ /* 0x000fe20000011609 */
[----:B------:R-:W-:Y:S01]  /*2210*/  BSSY.RECONVERGENT B0, `(.L_x_93) ;  /* 0x0000063000007945 */ /* 0x000fe20003800200 */
[----:B------:R-:W-:Y:S02]  /*2220*/  SHF.R.U32.HI R22, RZ, 0x17, R25 ;  /* 0x00000017ff167819 */ /* 0x000fe40000011619 */
[----:B------:R-:W-:Y:S02]  /*2230*/  LOP3.LUT R19, R19, 0xff, RZ, 0xc0, !PT ;  /* 0x000000ff13137812 */ /* 0x000fe400078ec0ff */
[----:B------:R-:W-:Y:S02]  /*2240*/  LOP3.LUT R22, R22, 0xff, RZ, 0xc0, !PT ;  /* 0x000000ff16167812 */ /* 0x000fe400078ec0ff */
[----:B------:R-:W-:Y:S02]  /*2250*/  IADD3 R21, PT, PT, R19, -0x1, RZ ;  /* 0xffffffff13157810 */ /* 0x000fe40007ffe0ff */
[----:B------:R-:W-:-:S02]  /*2260*/  IADD3 R0, PT, PT, R22, -0x1, RZ ;  /* 0xffffffff16007810 */ /* 0x000fc40007ffe0ff */
[----:B------:R-:W-:Y:S02]  /*2270*/  ISETP.GT.U32.AND P0, PT, R21, 0xfd, PT ;  /* 0x000000fd1500780c */ /* 0x000fe40003f04070 */
[----:B------:R-:W-:Y:S02]  /*2280*/  MOV R24, R9 ;  /* 0x0000000900187202 */ /* 0x000fe40000000f00 */
[----:B------:R-:W-:-:S13]  /*2290*/  ISETP.GT.U32.OR P0, PT, R0, 0xfd, P0 ;  /* 0x000000fd0000780c */ /* 0x000fda0000704470 */
[----:B------:R-:W-:Y:S01]  /*22a0*/  @!P0 MOV R20, RZ ;  /* 0x000000ff00148202 */ /* 0x000fe20000000f00 */
[----:B------:R-:W-:Y:S06]  /*22b0*/  @!P0 BRA `(.L_x_94) ;  /* 0x00000000005c8947 */ /* 0x000fec0003800000 */
[----:B------:R-:W-:Y:S02]  /*22c0*/  FSETP.GTU.FTZ.AND P0, PT, |R25|, +INF , PT ;  /* 0x7f8000001900780b */ /* 0x000fe40003f1c200 */
[----:B------:R-:W-:-:S04]  /*22d0*/  FSETP.GTU.FTZ.AND P1, PT, |R9|, +INF , PT ;  /* 0x7f8000000900780b */ /* 0x000fc80003f3c200 */
[----:B------:R-:W-:-:S13]  /*22e0*/  PLOP3.LUT P0, PT, P0, P1, PT, 0xf8, 0x8f ;  /* 0x00000000008f781c */ /* 0x000fda0000703f70 */
[----:B------:R-:W-:Y:S05]  /*22f0*/  @P0 BRA `(.L_x_95) ;  /* 0x00000004004c0947 */ /* 0x000fea0003800000 */
[----:B------:R-:W-:-:S13]  /*2300*/  LOP3.LUT P0, RZ, R24, 0x7fffffff, R25, 0xc8, !PT ;  /* 0x7fffffff18ff7812 */ /* 0x000fda000780c819 */
[----:B------:R-:W-:Y:S05]  /*2310*/  @!P0 BRA `(.L_x_96) ;  /* 0x00000004003c8947 */ /* 0x000fea0003800000 */
[----:B------:R-:W-:Y:S02]  /*2320*/  FSETP.NEU.FTZ.AND P4, PT, |R25|, +INF , PT ;  /* 0x7f8000001900780b */ /* 0x000fe40003f9d200 */
[----:B------:R-:W-:Y:S02]  /*2330*/  FSETP.NEU.FTZ.AND P1, PT, |R9|, +INF , PT ;  /* 0x7f8000000900780b */ /* 0x000fe40003f3d200 */
[----:B------:R-:W-:-:S11]  /*2340*/  FSETP.NEU.FTZ.AND P0, PT, |R25|, +INF , PT ;  /* 0x7f8000001900780b */ /* 0x000fd60003f1d200 */
[----:B------:R-:W-:Y:S05]  /*2350*/  @!P1 BRA !P4, `(.L_x_96) ;  /* 0x00000004002c9947 */ /* 0x000fea0006000000 */
[----:B------:R-:W-:-:S04]  /*2360*/  LOP3.LUT P4, RZ, R25, 0x7fffffff, RZ, 0xc0, !PT ;  /* 0x7fffffff19ff7812 */ /* 0x000fc8000788c0ff */
[----:B------:R-:W-:-:S13]  /*2370*/  PLOP3.LUT P1, PT, P1, P4, PT, 0x2f, 0xf2 ;  /* 0x0000000000f2781c */ /* 0x000fda0000f28577 */
[----:B------:R-:W-:Y:S05]  /*2380*/  @P1 BRA `(.L_x_97) ;  /* 0x0000000400181947 */ /* 0x000fea0003800000 */
[----:B------:R-:W-:-:S04]  /*2390*/  LOP3.LUT P1, RZ, R24, 0x7fffffff, RZ, 0xc0, !PT ;  /* 0x7fffffff18ff7812 */ /* 0x000fc8000782c0ff */
[----:B------:R-:W-:-:S13]  /*23a0*/  PLOP3.LUT P0, PT, P0, P1, PT, 0x2f, 0xf2 ;  /* 0x0000000000f2781c */ /* 0x000fda0000702577 */
[----:B------:R-:W-:Y:S05]  /*23b0*/  @P0 BRA `(.L_x_98) ;  /* 0x0000000400000947 */ /* 0x000fea0003800000 */
[----:B------:R-:W-:Y:S02]  /*23c0*/  ISETP.GE.AND P0, PT, R0, RZ, PT ;  /* 0x000000ff0000720c */ /* 0x000fe40003f06270 */
[----:B------:R-:W-:-:S11]  /*23d0*/  ISETP.GE.AND P1, PT, R21, RZ, PT ;  /* 0x000000ff1500720c */ /* 0x000fd60003f26270 */
[----:B------:R-:W-:Y:S01]  /*23e0*/  @P0 MOV R20, RZ ;  /* 0x000000ff00140202 */ /* 0x000fe20000000f00 */
[----:B------:R-:W-:Y:S01]  /*23f0*/  @!P0 FFMA R25, R25, 1.84467440737095516160e+19, RZ ;  /* 0x5f80000019198823 */ /* 0x000fe200000000ff */
[----:B------:R-:W-:Y:S01]  /*2400*/  @!P0 MOV R20, 0xffffffc0 ;  /* 0xffffffc000148802 */ /* 0x000fe20000000f00 */
[----:B------:R-:W-:-:S03]  /*2410*/  @!P1 FFMA R24, R9, 1.84467440737095516160e+19, RZ ;  /* 0x5f80000009189823 */ /* 0x000fc600000000ff */
[----:B------:R-:W-:-:S07]  /*2420*/  @!P1 IADD3 R20, PT, PT, R20, 0x40, RZ ;  /* 0x0000004014149810 */ /* 0x000fce0007ffe0ff */
.L_x_94:
[----:B------:R-:W-:Y:S01]  /*2430*/  LEA R21, R19, 0xc0800000, 0x17 ;  /* 0xc080000013157811 */ /* 0x000fe200078eb8ff */
[----:B------:R-:W-:Y:S01]  /*2440*/  BSSY.RECONVERGENT B1, `(.L_x_99) ;  /* 0x0000036000017945 */ /* 0x000fe20003800200 */
[----:B------:R-:W-:Y:S02]  /*2450*/  IADD3 R22, PT, PT, R22, -0x7f, RZ ;  /* 0xffffff8116167810 */ /* 0x000fe40007ffe0ff */
[----:B------:R-:W-:-:S03]  /*2460*/  IADD3 R26, PT, PT, -R21, R24, RZ ;  /* 0x00000018151a7210 */ /* 0x000fc60007ffe1ff */
[----:B------:R-:W-:Y:S01]  /*2470*/  IMAD R0, R22, -0x800000, R25 ;  /* 0xff80000016007824 */ /* 0x000fe200078e0219 */
[----:B------:R-:W0:Y:S01]  /*2480*/  MUFU.RCP R24, R26 ;  /* 0x0000001a00187308 */ /* 0x000e220000001000 */
[----:B------:R-:W-:-:S04]  /*2490*/  FADD.FTZ R21, -R26, -RZ ;  /* 0x800000ff1a157221 */ /* 0x000fc80000010100 */
[----:B0-----:R-:W-:-:S04]  /*24a0*/  FFMA R23, R24, R21, 1 ;  /* 0x3f80000018177423 */ /* 0x001fc80000000015 */
[----:B------:R-:W-:-:S04]  /*24b0*/  FFMA R23, R24, R23, R24 ;  /* 0x0000001718177223 */ /* 0x000fc80000000018 */
[----:B------:R-:W-:-:S04]  /*24c0*/  FFMA R24, R0, R23, RZ ;  /* 0x0000001700187223 */ /* 0x000fc800000000ff */
[----:B------:R-:W-:-:S04]  /*24d0*/  FFMA R25, R21, R24, R0 ;  /* 0x0000001815197223 */ /* 0x000fc80000000000 */
[----:B------:R-:W-:Y:S01]  /*24e0*/  FFMA R24, R23, R25, R24 ;  /* 0x0000001917187223 */ /* 0x000fe20000000018 */
[----:B------:R-:W-:-:S03]  /*24f0*/  IADD3 R25, PT, PT, R22, 0x7f, -R19 ;  /* 0x0000007f16197810 */ /* 0x000fc60007ffe813 */
[----:B------:R-:W-:Y:S01]  /*2500*/  FFMA R21, R21, R24, R0 ;  /* 0x0000001815157223 */ /* 0x000fe20000000000 */
[----:B------:R-:W-:-:S03]  /*2510*/  IADD3 R25, PT, PT, R25, R20, RZ ;  /* 0x0000001419197210 */ /* 0x000fc60007ffe0ff */
[----:B------:R-:W-:-:S05]  /*2520*/  FFMA R0, R23, R21, R24 ;  /* 0x0000001517007223 */ /* 0x000fca0000000018 */
[----:B------:R-:W-:-:S04]  /*2530*/  SHF.R.U32.HI R19, RZ, 0x17, R0 ;  /* 0x00000017ff137819 */ /* 0x000fc80000011600 */
[----:B------:R-:W-:-:S04]  /*2540*/  LOP3.LUT R20, R19, 0xff, RZ, 0xc0, !PT ;  /* 0x000000ff13147812 */ /* 0x000fc800078ec0ff */
[----:B------:R-:W-:-:S04]  /*2550*/  IADD3 R19, PT, PT, R20, R25, RZ ;  /* 0x0000001914137210 */ /* 0x000fc80007ffe0ff */
[----:B------:R-:W-:-:S04]  /*2560*/  IADD3 R20, PT, PT, R19, -0x1, RZ ;  /* 0xffffffff13147810 */ /* 0x000fc80007ffe0ff */
[----:B------:R-:W-:-:S13]  /*2570*/  ISETP.GE.U32.AND P0, PT, R20, 0xfe, PT ;  /* 0x000000fe1400780c */ /* 0x000fda0003f06070 */
[----:B------:R-:W-:Y:S05]  /*2580*/  @!P0 BRA `(.L_x_100) ;  /* 0x0000000000808947 */ /* 0x000fea0003800000 */
[----:B------:R-:W-:-:S13]  /*2590*/  ISETP.GT.AND P0, PT, R19, 0xfe, PT ;  /* 0x000000fe1300780c */ /* 0x000fda0003f04270 */
[----:B------:R-:W-:Y:S05]  /*25a0*/  @P0 BRA `(.L_x_101) ;  /* 0x00000000006c0947 */ /* 0x000fea0003800000 */
[----:B------:R-:W-:-:S13]  /*25b0*/  ISETP.GE.AND P0, PT, R19, 0x1, PT ;  /* 0x000000011300780c */ /* 0x000fda0003f06270 */
[----:B------:R-:W-:Y:S05]  /*25c0*/  @P0 BRA `(.L_x_102) ;  /* 0x0000000000740947 */ /* 0x000fea0003800000 */
[----:B------:R-:W-:Y:S02]  /*25d0*/  ISETP.GE.AND P0, PT, R19, -0x18, PT ;  /* 0xffffffe81300780c */ /* 0x000fe40003f06270 */
[----:B------:R-:W-:-:S11]  /*25e0*/  LOP3.LUT R0, R0, 0x80000000, RZ, 0xc0, !PT ;  /* 0x8000000000007812 */ /* 0x000fd600078ec0ff */
[----:B------:R-:W-:Y:S05]  /*25f0*/  @!P0 BRA `(.L_x_102) ;  /* 0x0000000000688947 */ /* 0x000fea0003800000 */
[CCC-:B------:R-:W-:Y:S01]  /*2600*/  FFMA.RZ R20, R23.reuse, R21.reuse, R24.reuse ;  /* 0x0000001517147223 */ /* 0x1c0fe2000000c018 */
[CCC-:B------:R-:W-:Y:S01]  /*2610*/  FFMA.RP R22, R23.reuse, R21.reuse, R24.reuse ;  /* 0x0000001517167223 */ /* 0x1c0fe20000008018 */
[----:B------:R-:W-:Y:S01]  /*2620*/  FFMA.RM R23, R23, R21, R24 ;  /* 0x0000001517177223 */ /* 0x000fe20000004018 */
[C---:B------:R-:W-:Y:S02]  /*2630*/  IADD3 R21, PT, PT, R19.reuse, 0x20, RZ ;  /* 0x0000002013157810 */ /* 0x040fe40007ffe0ff */
[----:B------:R-:W-:Y:S02]  /*2640*/  LOP3.LUT R20, R20, 0x7fffff, RZ, 0xc0, !PT ;  /* 0x007fffff14147812 */ /* 0x000fe400078ec0ff */
[C---:B------:R-:W-:Y:S02]  /*2650*/  ISETP.NE.AND P4, PT, R19.reuse, RZ, PT ;  /* 0x000000ff1300720c */ /* 0x040fe40003f85270 */
[----:B------:R-:W-:Y:S02]  /*2660*/  LOP3.LUT R20, R20, 0x800000, RZ, 0xfc, !PT ;  /* 0x0080000014147812 */ /* 0x000fe400078efcff */
[----:B------:R-:W-:-:S02]  /*2670*/  ISETP.NE.AND P1, PT, R19, RZ, PT ;  /* 0x000000ff1300720c */ /* 0x000fc40003f25270 */
[----:B------:R-:W-:Y:S02]  /*2680*/  IADD3 R19, PT, PT, -R19, RZ, RZ ;  /* 0x000000ff13137210 */ /* 0x000fe40007ffe1ff */
[----:B------:R-:W-:Y:S02]  /*2690*/  SHF.L.U32 R21, R20, R21, RZ ;  /* 0x0000001514157219 */ /* 0x000fe400000006ff */
[----:B------:R-:W-:Y:S02]  /*26a0*/  FSETP.NEU.FTZ.AND P0, PT, R22, R23, PT ;  /* 0x000000171600720b */ /* 0x000fe40003f1d000 */
[----:B------:R-:W-:Y:S02]  /*26b0*/  SEL R19, R19, RZ, P4 ;  /* 0x000000ff13137207 */ /* 0x000fe40002000000 */
[----:B------:R-:W-:Y:S02]  /*26c0*/  ISETP.NE.AND P1, PT, R21, RZ, P1 ;  /* 0x000000ff1500720c */ /* 0x000fe40000f25270 */
[----:B------:R-:W-:-:S02]  /*26d0*/  SHF.R.U32.HI R22, RZ, R19, R20 ;  /* 0x00000013ff167219 */ /* 0x000fc40000011614 */
[----:B------:R-:W-:Y:S02]  /*26e0*/  PLOP3.LUT P0, PT, P0, P1, PT, 0xf8, 0x8f ;  /* 0x00000000008f781c */ /* 0x000fe40000703f70 */
[----:B------:R-:W-:Y:S02]  /*26f0*/  SHF.R.U32.HI R20, RZ, 0x1, R22 ;  /* 0x00000001ff147819 */ /* 0x000fe40000011616 */
[----:B------:R-:W-:-:S04]  /*2700*/  SEL R19, RZ, 0x1, !P0 ;  /* 0x00000001ff137807 */ /* 0x000fc80004000000 */
[----:B------:R-:W-:-:S04]  /*2710*/  LOP3.LUT R19, R19, 0x1, R20, 0xf8, !PT ;  /* 0x0000000113137812 */ /* 0x000fc800078ef814 */
[----:B------:R-:W-:-:S04]  /*2720*/  LOP3.LUT R19, R19, R22, RZ, 0xc0, !PT ;  /* 0x0000001613137212 */ /* 0x000fc800078ec0ff */
[----:B------:R-:W-:-:S04]  /*2730*/  IADD3 R19, PT, PT, R20, R19, RZ ;  /* 0x0000001314137210 */ /* 0x000fc80007ffe0ff */
[----:B------:R-:W-:Y:S01]  /*2740*/  LOP3.LUT R0, R19, R0, RZ, 0xfc, !PT ;  /* 0x0000000013007212 */ /* 0x000fe200078efcff */
[----:B------:R-:W-:Y:S06]  /*2750*/  BRA `(.L_x_102) ;  /* 0x0000000000107947 */ /* 0x000fec0003800000 */
.L_x_101:
[----:B------:R-:W-:-:S04]  /*2760*/  LOP3.LUT R0, R0, 0x80000000, RZ, 0xc0, !PT ;  /* 0x8000000000007812 */ /* 0x000fc800078ec0ff */
[----:B------:R-:W-:Y:S01]  /*2770*/  LOP3.LUT R0, R0, 0x7f800000, RZ, 0xfc, !PT ;  /* 0x7f80000000007812 */ /* 0x000fe200078efcff */
[----:B------:R-:W-:Y:S06]  /*2780*/  BRA `(.L_x_102) ;  /* 0x0000000000047947 */ /* 0x000fec0003800000 */
.L_x_100:
[----:B------:R-:W-:-:S07]  /*2790*/  LEA R0, R25, R0, 0x17 ;  /* 0x0000000019007211 */ /* 0x000fce00078eb8ff */
.L_x_102:
[----:B------:R-:W-:Y:S05]  /*27a0*/  BSYNC.RECONVERGENT B1 ;  /* 0x0000000000017941 */ /* 0x000fea0003800200 */
.L_x_99:
[----:B------:R-:W-:Y:S05]  /*27b0*/  BRA `(.L_x_103) ;  /* 0x0000000000207947 */ /* 0x000fea0003800000 */
.L_x_98:
[----:B------:R-:W-:-:S04]  /*27c0*/  LOP3.LUT R0, R24, 0x80000000, R25, 0x48, !PT ;  /* 0x8000000018007812 */ /* 0x000fc800078e4819 */
[----:B------:R-:W-:Y:S01]  /*27d0*/  LOP3.LUT R0, R0, 0x7f800000, RZ, 0xfc, !PT ;  /* 0x7f80000000007812 */ /* 0x000fe200078efcff */
[----:B------:R-:W-:Y:S06]  /*27e0*/  BRA `(.L_x_103) ;  /* 0x0000000000147947 */ /* 0x000fec0003800000 */
.L_x_97:
[----:B------:R-:W-:Y:S01]  /*27f0*/  LOP3.LUT R0, R24, 0x80000000, R25, 0x48, !PT ;  /* 0x8000000018007812 */ /* 0x000fe200078e4819 */
[----:B------:R-:W-:Y:S06]  /*2800*/  BRA `(.L_x_103) ;  /* 0x00000000000c7947 */ /* 0x000fec0003800000 */
.L_x_96:
[----:B------:R-:W0:Y:S01]  /*2810*/  MUFU.RSQ R0, -QNAN ;  /* 0xffc0000000007908 */ /* 0x000e220000001400 */
[----:B------:R-:W-:Y:S05]  /*2820*/  BRA `(.L_x_103) ;  /* 0x0000000000047947 */ /* 0x000fea0003800000 */
.L_x_95:
[----:B------:R-:W-:-:S07]  /*2830*/  FADD.FTZ R0, R25, R9 ;  /* 0x0000000919007221 */ /* 0x000fce0000010000 */
.L_x_103:
[----:B------:R-:W-:Y:S05]  /*2840*/  BSYNC.RECONVERGENT B0 ;  /* 0x0000000000007941 */ /* 0x000fea0003800200 */
.L_x_93:
[----:B------:R-:W-:Y:S01]  /*2850*/  HFMA2 R21, -RZ, RZ, 0, 0 ;  /* 0x00000000ff157431 */ /* 0x000fe200000001ff */
[----:B------:R-:W-:-:S04]  /*2860*/  MOV R20, R2 ;  /* 0x0000000200147202 */ /* 0x000fc80000000f00 */
[----:B0-----:R-:W-:Y:S05]  /*2870*/  RET.REL.NODEC R20 `(_Z7scale_pPA2_fi) ;  /* 0xffffffd414e07950 */ /* 0x001fea0003c3ffff */
.L_x_104:
        /* <DEDUP_REMOVED lines=16> */
.L_x_112:


//--------------------- .text._Z9to_real_pPA2_fPdi --------------------------
	.section	.text._Z9to_real_pPA2_fPdi,"ax",@progbits
	.align	128
        .global         _Z9to_real_pPA2_fPdi
        .type           _Z9to_real_pPA2_fPdi,@function
        .size           _Z9to_real_pPA2_fPdi,(.L_x_117 - _Z9to_real_pPA2_fPdi)
        .other          _Z9to_real_pPA2_fPdi,@"STO_CUDA_ENTRY STV_DEFAULT"
_Z9to_real_pPA2_fPdi:
.text._Z9to_real_pPA2_fPdi:
[----:B------:R-:W-:Y:S08]  /*0000*/  LDC R1, c[0x0][0x37c] ;  /* 0x0000df00ff017b82 */ /* 0x000ff00000000800 */
[----:B------:R-:W0:Y:S01]  /*0010*/  LDC R7, c[0x0][0x390] ;  /* 0x0000e400ff077b82 */ /* 0x000e220000000800 */
[----:B------:R-:W1:Y:S01]  /*0020*/  S2R R5, SR_TID.X ;  /* 0x0000000000057919 */ /* 0x000e620000002100 */
[----:B0-----:R-:W-:-:S02]  /*0030*/  LEA.HI R0, R7, R7, RZ, 0x1 ;  /* 0x0000000707007211 */ /* 0x001fc400078f08ff */
[----:B------:R-:W-:Y:S02]  /*0040*/  ISETP.GE.AND P0, PT, R7, 0x1, PT ;  /* 0x000000010700780c */ /* 0x000fe40003f06270 */
[----:B------:R-:W-:-:S05]  /*0050*/  SHF.R.S32.HI R0, RZ, 0x1, R0 ;  /* 0x00000001ff007819 */ /* 0x000fca0000011400 */
[----:B-1----:R-:W-:Y:S01]  /*0060*/  IMAD R3, R0, R5, RZ ;  /* 0x0000000500037224 */ /* 0x002fe200078e02ff */
[----:B------:R-:W-:-:S03]  /*0070*/  ISETP.NE.AND P1, PT, R5, 0x1, PT ;  /* 0x000000010500780c */ /* 0x000fc60003f25270 */
[----:B------:R-:W-:-:S05]  /*0080*/  IMAD.IADD R0, R0, 0x1, R3 ;  /* 0x0000000100007824 */ /* 0x000fca00078e0203 */
[----:B------:R-:W-:-:S04]  /*0090*/  SEL R0, R0, R7, P1 ;  /* 0x0000000700007207 */ /* 0x000fc80000800000 */
[----:B------:R-:W-:-:S13]  /*00a0*/  ISETP.GE.OR P0, PT, R3, R0, !P0 ;  /* 0x000000000300720c */ /* 0x000fda0004706670 */
[----:B------:R-:W-:Y:S05]  /*00b0*/  @P0 EXIT ;  /* 0x000000000000094d */ /* 0x000fea0003800000 */
[----:B------:R-:W0:Y:S01]  /*00c0*/  LDCU.128 UR4, c[0x0][0x380] ;  /* 0x00007000ff0477ac */ /* 0x000e220008000c00 */
[C---:B------:R-:W-:Y:S02]  /*00d0*/  LOP3.LUT R14, R7.reuse, 0xf, RZ, 0xc0, !PT ;  /* 0x0000000f070e7812 */ /* 0x040fe400078ec0ff */
[----:B------:R-:W-:Y:S01]  /*00e0*/  LOP3.LUT R15, R7, 0x7, RZ, 0xc0, !PT ;  /* 0x00000007070f7812 */ /* 0x000fe200078ec0ff */
[----:B------:R-:W1:Y:S02]  /*00f0*/  LDCU.64 UR8, c[0x0][0x358] ;  /* 0x00006b00ff0877ac */ /* 0x000e640008000a00 */
[----:B------:R-:W-:Y:S02]  /*0100*/  VIADD R2, R14, 0xffffffff ;  /* 0xffffffff0e027836 */ /* 0x000fe40000000000 */
[----:B------:R-:W-:-:S03]  /*0110*/  VIADD R4, R15, 0xffffffff ;  /* 0xffffffff0f047836 */ /* 0x000fc60000000000 */
[----:B------:R-:W-:Y:S02]  /*0120*/  ISETP.GE.U32.AND P0, PT, R2, 0x7, PT ;  /* 0x000000070200780c */ /* 0x000fe40003f06070 */
[C---:B------:R-:W-:Y:S02]  /*0130*/  LOP3.LUT R2, R7.reuse, 0x7ffffff0, RZ, 0xc0, !PT ;  /* 0x7ffffff007027812 */ /* 0x040fe400078ec0ff */
[----:B------:R-:W-:Y:S02]  /*0140*/  ISETP.GE.U32.AND P1, PT, R4, 0x3, PT ;  /* 0x000000030400780c */ /* 0x000fe40003f26070 */
[----:B------:R-:W-:Y:S01]  /*0150*/  LOP3.LUT R4, R7, 0x3, RZ, 0xc0, !PT ;  /* 0x0000000307047812 */ /* 0x000fe200078ec0ff */
[----:B0-----:R-:W-:Y:S01]  /*0160*/  UIADD3 UR6, UP0, UPT, UR6, 0x40, URZ ;  /* 0x0000004006067890 */ /* 0x001fe2000ff1e0ff */
[----:B------:R-:W-:Y:S01]  /*0170*/  IMAD.MOV R5, RZ, RZ, -R2 ;  /* 0x000000ffff057224 */ /* 0x000fe200078e0a02 */
[----:B------:R-:W-:Y:S02]  /*0180*/  UIADD3 UR4, UP1, UPT, UR4, 0x40, URZ ;  /* 0x0000004004047890 */ /* 0x000fe4000ff3e0ff */
[----:B------:R-:W-:-:S02]  /*0190*/  UIADD3.X UR7, UPT, UPT, URZ, UR7, URZ, UP0, !UPT ;  /* 0x00000007ff077290 */ /* 0x000fc400087fe4ff */
[----:B-1----:R-:W-:-:S12]  /*01a0*/  UIADD3.X UR5, UPT, UPT, URZ, UR5, URZ, UP1, !UPT ;  /* 0x00000005ff057290 */ /* 0x002fd80008ffe4ff */
.L_x_110:
[----:B0-----:R-:W0:Y:S01]  /*01b0*/  LDCU UR10, c[0x0][0x390] ;  /* 0x00007200ff0a77ac */ /* 0x001e220008000800 */
[----:B----4-:R-:W-:Y:S01]  /*01c0*/  IMAD.MOV.U32 R7, RZ, RZ, RZ ;  /* 0x000000ffff077224 */ /* 0x010fe200078e00ff */
[----:B0-----:R-:W-:Y:S02]  /*01d0*/  UISETP.GE.U32.AND UP0, UPT, UR10, 0x10, UPT ;  /* 0x000000100a00788c */ /* 0x001fe4000bf06070 */
[C---:B------:R-:W-:Y:S02]  /*01e0*/  IMAD R6, R3.reuse, UR10, RZ ;  /* 0x0000000a03067c24 */ /* 0x040fe4000f8e02ff */
[----:B------:R-:W-:-:S05]  /*01f0*/  VIADD R3, R3, 0x1 ;  /* 0x0000000103037836 */ /* 0x000fca0000000000 */
[----:B------:R-:W-:Y:S01]  /*0200*/  ISETP.NE.AND P2, PT, R3, R0, PT ;  /* 0x000000000300720c */ /* 0x000fe20003f45270 */
[----:B-123--:R-:W-:-:S12]  /*0210*/  BRA.U !UP0, `(.L_x_105) ;  /* 0x00000005080c7547 */ /* 0x00efd8000b800000 */
[----:B------:R-:W-:Y:S02]  /*0220*/  IMAD.U32 R8, RZ, RZ, UR6 ;  /* 0x00000006ff087e24 */ /* 0x000fe4000f8e00ff */
[----:B------:R-:W-:Y:S02]  /*0230*/  IMAD.U32 R9, RZ, RZ, UR7 ;  /* 0x00000007ff097e24 */ /* 0x000fe4000f8e00ff */
[----:B------:R-:W-:Y:S02]  /*0240*/  IMAD.U32 R10, RZ, RZ, UR4 ;  /* 0x00000004ff0a7e24 */ /* 0x000fe4000f8e00ff */
[----:B------:R-:W-:Y:S02]  /*0250*/  IMAD.U32 R11, RZ, RZ, UR5 ;  /* 0x00000005ff0b7e24 */ /* 0x000fe4000f8e00ff */
[----:B------:R-:W-:-:S04]  /*0260*/  IMAD.WIDE.U32 R8, R6, 0x8, R8 ;  /* 0x0000000806087825 */ /* 0x000fc800078e0008 */
[----:B------:R-:W-:-:S04]  /*0270*/  IMAD.WIDE.U32 R10, R6, 0x8, R10 ;  /* 0x00000008060a7825 */ /* 0x000fc800078e000a */
[----:B------:R-:W-:Y:S02]  /*0280*/  IMAD.MOV.U32 R22, RZ, RZ, R8 ;  /* 0x000000ffff167224 */ /* 0x000fe400078e0008 */
[----:B------:R-:W-:Y:S02]  /*0290*/  IMAD.MOV.U32 R23, RZ, RZ, R9 ;  /* 0x000000ffff177224 */ /* 0x000fe400078e0009 */
[----:B------:R-:W-:-:S07]  /*02a0*/  IMAD.MOV.U32 R7, RZ, RZ, R5 ;  /* 0x000000ffff077224 */ /* 0x000fce00078e0005 */
.L_x_106:
[----:B0-----:R-:W2:Y:S01]  /*02b0*/  LDG.E R12, desc[UR8][R10.64+-0x40] ;  /* 0xffffc0080a0c7981 */ /* 0x001ea2000c1e1900 */
[----:B------:R-:W-:Y:S02]  /*02c0*/  IMAD.MOV.U32 R8, RZ, RZ, R22 ;  /* 0x000000ffff087224 */ /* 0x000fe400078e0016 */
[----:B------:R-:W-:Y:S01]  /*02d0*/  IMAD.MOV.U32 R9, RZ, RZ, R23 ;  /* 0x000000ffff097224 */ /* 0x000fe200078e0017 */
[----:B--2---:R-:W0:Y:S04]  /*02e0*/  F2F.F64.F32 R12, R12 ;  /* 0x0000000c000c7310 */ /* 0x004e280000201800 */
[----:B0-----:R0:W-:Y:S04]  /*02f0*/  STG.E.64 desc[UR8][R8.64+-0x40], R12 ;  /* 0xffffc00c08007986 */ /* 0x0011e8000c101b08 */
[----:B------:R-:W2:Y:S02]  /*0300*/  LDG.E R16, desc[UR8][R10.64+-0x38] ;  /* 0xffffc8080a107981 */ /* 0x000ea4000c1e1900 */
[----:B--2---:R-:W1:Y:S02]  /*0310*/  F2F.F64.F32 R16, R16 ;  /* 0x0000001000107310 */ /* 0x004e640000201800 */
[----:B-1----:R1:W-:Y:S04]  /*0320*/  STG.E.64 desc[UR8][R8.64+-0x38], R16 ;  /* 0xffffc81008007986 */ /* 0x0023e8000c101b08 */
[----:B------:R-:W2:Y:S02]  /*0330*/  LDG.E R18, desc[UR8][R10.64+-0x30] ;  /* 0xffffd0080a127981 */ /* 0x000ea4000c1e1900 */
[----:B--2---:R-:W2:Y:S02]  /*0340*/  F2F.F64.F32 R18, R18 ;  /* 0x0000001200127310 */ /* 0x004ea40000201800 */
[----:B--2---:R2:W-:Y:S04]  /*0350*/  STG.E.64 desc[UR8][R8.64+-0x30], R18 ;  /* 0xffffd01208007986 */ /* 0x0045e8000c101b08 */
[----:B------:R-:W3:Y:S02]  /*0360*/  LDG.E R20, desc[UR8][R10.64+-0x28] ;  /* 0xffffd8080a147981 */ /* 0x000ee4000c1e1900 */
[----:B---3--:R-:W3:Y:S02]  /*0370*/  F2F.F64.F32 R20, R20 ;  /* 0x0000001400147310 */ /* 0x008ee40000201800 */
[----:B---3--:R3:W-:Y:S04]  /*0380*/  STG.E.64 desc[UR8][R8.64+-0x28], R20 ;  /* 0xffffd81408007986 */ /* 0x0087e8000c101b08 */
[----:B------:R-:W0:Y:S02]  /*0390*/  LDG.E R22, desc[UR8][R10.64+-0x20] ;  /* 0xffffe0080a167981 */ /* 0x000e24000c1e1900 */
[----:B0-----:R-:W0:Y:S02]  /*03a0*/  F2F.F64.F32 R12, R22 ;  /* 0x00000016000c7310 */ /* 0x001e240000201800 */
[----:B0-----:R0:W-:Y:S04]  /*03b0*/  STG.E.64 desc[UR8][R8.64+-0x20], R12 ;  /* 0xffffe00c08007986 */ /* 0x0011e8000c101b08 */
[----:B------:R-:W1:Y:S02]  /*03c0*/  LDG.E R23, desc[UR8][R10.64+-0x18] ;  /* 0xffffe8080a177981 */ /* 0x000e64000c1e1900 */
[----:B-1----:R-:W1:Y:S02]  /*03d0*/  F2F.F64.F32 R16, R23 ;  /* 0x0000001700107310 */ /* 0x002e640000201800 */
        /* <DEDUP_REMOVED lines=26> */
[----:B--2---:R-:W1:Y:S02]  /*0580*/  F2F.F64.F32 R18, R24 ;  /* 0x0000001800127310 */ /* 0x004e640000201800 */
[----:B-1----:R0:W-:Y:S04]  /*0590*/  STG.E.64 desc[UR8][R8.64+0x30], R18 ;  /* 0x0000301208007986 */ /* 0x0021e8000c101b08 */
[----:B------:R1:W3:Y:S01]  /*05a0*/  LDG.E R25, desc[UR8][R10.64+0x38] ;  /* 0x000038080a197981 */ /* 0x0002e2000c1e1900 */
[----:B------:R-:W-:-:S02]  /*05b0*/  IADD3 R7, PT, PT, R7, 0x10, RZ ;  /* 0x0000001007077810 */ /* 0x000fc40007ffe0ff */
[----:B------:R-:W-:Y:S02]  /*05c0*/  IADD3 R22, P4, PT, R8, 0x80, RZ ;  /* 0x0000008008167810 */ /* 0x000fe40007f9e0ff */
[----:B------:R-:W-:-:S03]  /*05d0*/  ISETP.NE.AND P3, PT, R7, RZ, PT ;  /* 0x000000ff0700720c */ /* 0x000fc60003f65270 */
[----:B------:R-:W-:Y:S01]  /*05e0*/  IMAD.X R23, RZ, RZ, R9, P4 ;  /* 0x000000ffff177224 */ /* 0x000fe200020e0609 */
[----:B-1----:R-:W-:-:S05]  /*05f0*/  IADD3 R10, P5, PT, R10, 0x80, RZ ;  /* 0x000000800a0a7810 */ /* 0x002fca0007fbe0ff */
[----:B------:R-:W-:Y:S01]  /*0600*/  IMAD.X R11, RZ, RZ, R11, P5 ;  /* 0x000000ffff0b7224 */ /* 0x000fe200028e060b */
[----:B---3--:R-:W1:Y:S02]  /*0610*/  F2F.F64.F32 R20, R25 ;  /* 0x0000001900147310 */ /* 0x008e640000201800 */
[----:B-1----:R0:W-:Y:S01]  /*0620*/  STG.E.64 desc[UR8][R8.64+0x38], R20 ;  /* 0x0000381408007986 */ /* 0x0021e2000c101b08 */
[----:B------:R-:W-:Y:S05]  /*0630*/  @P3 BRA `(.L_x_106) ;  /* 0xfffffffc001c3947 */ /* 0x000fea000383ffff */
[----:B------:R-:W-:-:S07]  /*0640*/  IMAD.MOV.U32 R7, RZ, RZ, R2 ;  /* 0x000000ffff077224 */ /* 0x000fce00078e0002 */
.L_x_105:
[----:B------:R-:W-:-:S13]  /*0650*/  ISETP.NE.AND P3, PT, R14, RZ, PT ;  /* 0x000000ff0e00720c */ /* 0x000fda0003f65270 */
[----:B------:R-:W-:Y:S05]  /*0660*/  @!P3 BRA `(.L_x_107) ;  /* 0x00000004008cb947 */ /* 0x000fea0003800000 */
[----:B------:R-:W-:Y:S01]  /*0670*/  ISETP.NE.AND P3, PT, R15, RZ, PT ;  /* 0x000000ff0f00720c */ /* 0x000fe20003f65270 */
[----:B------:R-:W-:-:S12]  /*0680*/  @!P0 BRA `(.L_x_108) ;  /* 0x00000000009c8947 */ /* 0x000fd80003800000 */
[----:B0-----:R-:W0:Y:S01]  /*0690*/  LDC.64 R16, c[0x0][0x380] ;  /* 0x0000e000ff107b82 */ /* 0x001e220000000a00 */
[----:B------:R-:W-:Y:S01]  /*06a0*/  IMAD.IADD R19, R6, 0x1, R7 ;  /* 0x0000000106137824 */ /* 0x000fe200078e0207 */
[----:B------:R-:W1:Y:S06]  /*06b0*/  LDCU.128 UR12, c[0x0][0x380] ;  /* 0x00007000ff0c77ac */ /* 0x000e6c0008000c00 */
[----:B------:R-:W2:Y:S01]  /*06c0*/  LDC.64 R10, c[0x0][0x388] ;  /* 0x0000e200ff0a7b82 */ /* 0x000ea20000000a00 */
[----:B0-----:R-:W-:-:S05]  /*06d0*/  IMAD.WIDE.U32 R16, R19, 0x8, R16 ;  /* 0x0000000813107825 */ /* 0x001fca00078e0010 */
[----:B------:R-:W3:Y:S01]  /*06e0*/  LDG.E R12, desc[UR8][R16.64] ;  /* 0x00000008100c7981 */ /* 0x000ee2000c1e1900 */
[----:B------:R-:W-:Y:S01]  /*06f0*/  IADD3 R21, P4, PT, R6, R7, RZ ;  /* 0x0000000706157210 */ /* 0x000fe20007f9e0ff */
[----:B--2---:R-:W-:-:S04]  /*0700*/  IMAD.WIDE.U32 R18, R19, 0x8, R10 ;  /* 0x0000000813127825 */ /* 0x004fc800078e000a */
[----:B------:R-:W-:Y:S02]  /*0710*/  IMAD.X R8, RZ, RZ, RZ, P4 ;  /* 0x000000ffff087224 */ /* 0x000fe400020e06ff */
[----:B------:R-:W-:-:S03]  /*0720*/  IMAD.SHL.U32 R20, R21, 0x8, RZ ;  /* 0x0000000815147824 */ /* 0x000fc600078e00ff */
[----:B------:R-:W-:Y:S02]  /*0730*/  SHF.L.U64.HI R21, R21, 0x3, R8 ;  /* 0x0000000315157819 */ /* 0x000fe40000010208 */
[----:B-1----:R-:W-:-:S04]  /*0740*/  IADD3 R8, P4, PT, R20, UR12, RZ ;  /* 0x0000000c14087c10 */ /* 0x002fc8000ff9e0ff */
[----:B------:R-:W-:Y:S01]  /*0750*/  IADD3.X R9, PT, PT, R21, UR13, RZ, P4, !PT ;  /* 0x0000000d15097c10 */ /* 0x000fe2000a7fe4ff */
[----:B---3--:R-:W0:Y:S02]  /*0760*/  F2F.F64.F32 R12, R12 ;  /* 0x0000000c000c7310 */ /* 0x008e240000201800 */
[----:B0-----:R0:W-:Y:S04]  /*0770*/  STG.E.64 desc[UR8][R18.64], R12 ;  /* 0x0000000c12007986 */ /* 0x0011e8000c101b08 */
[----:B------:R-:W2:Y:S01]  /*0780*/  LDG.E R16, desc[UR8][R8.64+0x8] ;  /* 0x0000080808107981 */ /* 0x000ea2000c1e1900 */
[----:B------:R-:W-:-:S04]  /*0790*/  IADD3 R10, P4, PT, R20, UR14, RZ ;  /* 0x0000000e140a7c10 */ /* 0x000fc8000ff9e0ff */
[----:B------:R-:W-:Y:S01]  /*07a0*/  IADD3.X R11, PT, PT, R21, UR15, RZ, P4, !PT ;  /* 0x0000000f150b7c10 */ /* 0x000fe2000a7fe4ff */
[----:B--2---:R-:W1:Y:S04]  /*07b0*/  F2F.F64.F32 R16, R16 ;  /* 0x0000001000107310 */ /* 0x004e680000201800 */
[----:B-1----:R1:W-:Y:S04]  /*07c0*/  STG.E.64 desc[UR8][R10.64+0x8], R16 ;  /* 0x000008100a007986 */ /* 0x0023e8000c101b08 */
[----:B------:R-:W2:Y:S02]  /*07d0*/  LDG.E R20, desc[UR8][R8.64+0x10] ;  /* 0x0000100808147981 */ /* 0x000ea4000c1e1900 */
[----:B--2---:R-:W2:Y:S02]  /*07e0*/  F2F.F64.F32 R20, R20 ;  /* 0x0000001400147310 */ /* 0x004ea40000201800 */
[----:B--2---:R2:W-:Y:S04]  /*07f0*/  STG.E.64 desc[UR8][R10.64+0x10], R20 ;  /* 0x000010140a007986 */ /* 0x0045e8000c101b08 */
[----:B------:R-:W3:Y:S02]  /*0800*/  LDG.E R22, desc[UR8][R8.64+0x18] ;  /* 0x0000180808167981 */ /* 0x000ee4000c1e1900 */
[----:B---3--:R-:W3:Y:S02]  /*0810*/  F2F.F64.F32 R22, R22 ;  /* 0x0000001600167310 */ /* 0x008ee40000201800 */
[----:B---3--:R3:W-:Y:S04]  /*0820*/  STG.E.64 desc[UR8][R10.64+0x18], R22 ;  /* 0x000018160a007986 */ /* 0x0087e8000c101b08 */
[----:B0-----:R-:W4:Y:S02]  /*0830*/  LDG.E R12, desc[UR8][R8.64+0x20] ;  /* 0x00002008080c7981 */ /* 0x001f24000c1e1900 */
[----:B----4-:R-:W0:Y:S02]  /*0840*/  F2F.F64.F32 R12, R12 ;  /* 0x0000000c000c7310 */ /* 0x010e240000201800 */
[----:B0-----:R3:W-:Y:S04]  /*0850*/  STG.E.64 desc[UR8][R10.64+0x20], R12 ;  /* 0x0000200c0a007986 */ /* 0x0017e8000c101b08 */
[----:B------:R-:W1:Y:S02]  /*0860*/  LDG.E R24, desc[UR8][R8.64+0x28] ;  /* 0x0000280808187981 */ /* 0x000e64000c1e1900 */
[----:B-1----:R-:W0:Y:S02]  /*0870*/  F2F.F64.F32 R16, R24 ;  /* 0x0000001800107310 */ /* 0x002e240000201800 */
[----:B0-----:R3:W-:Y:S04]  /*0880*/  STG.E.64 desc[UR8][R10.64+0x28], R16 ;  /* 0x000028100a007986 */ /* 0x0017e8000c101b08 */
[----:B------:R-:W4:Y:S02]  /*0890*/  LDG.E R18, desc[UR8][R8.64+0x30] ;  /* 0x0000300808127981 */ /* 0x000f24000c1e1900 */
[----:B----4-:R-:W0:Y:S02]  /*08a0*/  F2F.F64.F32 R18, R18 ;  /* 0x0000001200127310 */ /* 0x010e240000201800 */
[----:B0-----:R3:W-:Y:S04]  /*08b0*/  STG.E.64 desc[UR8][R10.64+0x30], R18 ;  /* 0x000030120a007986 */ /* 0x0017e8000c101b08 */
[----:B--2---:R-:W2:Y:S01]  /*08c0*/  LDG.E R20, desc[UR8][R8.64+0x38] ;  /* 0x0000380808147981 */ /* 0x004ea2000c1e1900 */
[----:B------:R-:W-:Y:S01]  /*08d0*/  VIADD R7, R7, 0x8 ;  /* 0x0000000807077836 */ /* 0x000fe20000000000 */
[----:B--2---:R-:W0:Y:S02]  /*08e0*/  F2F.F64.F32 R20, R20 ;  /* 0x0000001400147310 */ /* 0x004e240000201800 */
[----:B0-----:R3:W-:Y:S04]  /*08f0*/  STG.E.64 desc[UR8][R10.64+0x38], R20 ;  /* 0x000038140a007986 */ /* 0x0017e8000c101b08 */
.L_x_108:
[----:B------:R-:W-:Y:S05]  /*0900*/  @!P3 BRA `(.L_x_107) ;  /* 0x0000000000e4b947 */ /* 0x000fea0003800000 */
[----:B------:R-:W-:Y:S01]  /*0910*/  ISETP.NE.AND P3, PT, R4, RZ, PT ;  /* 0x000000ff0400720c */ /* 0x000fe20003f65270 */
[----:B------:R-:W-:-:S12]  /*0920*/  @!P1 BRA `(.L_x_109) ;  /* 0x00000000006c9947 */ /* 0x000fd80003800000 */
[----:B0-----:R-:W0:Y:S01]  /*0930*/  LDC.64 R8, c[0x0][0x380] ;  /* 0x0000e000ff087b82 */ /* 0x001e220000000a00 */
[----:B---3--:R-:W-:Y:S01]  /*0940*/  IADD3 R23, PT, PT, R6, R7, RZ ;  /* 0x0000000706177210 */ /* 0x008fe20007ffe0ff */
        /* <DEDUP_REMOVED lines=16> */
[----:B--2---:R-:W0:Y:S04]  /*0a50*/  F2F.F64.F32 R16, R16 ;  /* 0x0000001000107310 */ /* 0x004e280000201800 */
[----:B0-----:R1:W-:Y:S04]  /*0a60*/  STG.E.64 desc[UR8][R10.64+0x8], R16 ;  /* 0x000008100a007986 */ /* 0x0013e8000c101b08 */
[----:B------:R-:W2:Y:S02]  /*0a70*/  LDG.E R18, desc[UR8][R8.64+0x10] ;  /* 0x0000100808127981 */ /* 0x000ea4000c1e1900 */
[----:B--2---:R-:W0:Y:S02]  /*0a80*/  F2F.F64.F32 R18, R18 ;  /* 0x0000001200127310 */ /* 0x004e240000201800 */
[----:B0-----:R1:W-:Y:S04]  /*0a90*/  STG.E.64 desc[UR8][R10.64+0x10], R18 ;  /* 0x000010120a007986 */ /* 0x0013e8000c101b08 */
[----:B------:R-:W2:Y:S01]  /*0aa0*/  LDG.E R20, desc[UR8][R8.64+0x18] ;  /* 0x0000180808147981 */ /* 0x000ea2000c1e1900 */
[----:B------:R-:W-:Y:S01]  /*0ab0*/  VIADD R7, R7, 0x4 ;  /* 0x0000000407077836 */ /* 0x000fe20000000000 */
[----:B--2---:R-:W0:Y:S02]  /*0ac0*/  F2F.F64.F32 R20, R20 ;  /* 0x0000001400147310 */ /* 0x004e240000201800 */
[----:B0-----:R1:W-:Y:S04]  /*0ad0*/  STG.E.64 desc[UR8][R10.64+0x18], R20 ;  /* 0x000018140a007986 */ /* 0x0013e8000c101b08 */
.L_x_109:
[----:B------:R-:W-:Y:S05]  /*0ae0*/  @!P3 BRA `(.L_x_107) ;  /* 0x00000000006cb947 */ /* 0x000fea0003800000 */
[----:B0-----:R-:W0:Y:S01]  /*0af0*/  LDC.64 R8, c[0x0][0x380] ;  /* 0x0000e000ff087b82 */ /* 0x001e220000000a00 */
[----:B-1-3--:R-:W-:-:S07]  /*0b00*/  IMAD.IADD R17, R6, 0x1, R7 ;  /* 0x0000000106117824 */ /* 0x00afce00078e0207 */
[----:B------:R-:W1:Y:S01]  /*0b10*/  LDC.64 R12, c[0x0][0x388] ;  /* 0x0000e200ff0c7b82 */ /* 0x000e620000000a00 */
[----:B0-----:R-:W-:-:S06]  /*0b20*/  IMAD.WIDE.U32 R8, R17, 0x8, R8 ;  /* 0x0000000811087825 */ /* 0x001fcc00078e0008 */
[----:B------:R-:W2:Y:S01]  /*0b30*/  LDG.E R8, desc[UR8][R8.64] ;  /* 0x0000000808087981 */ /* 0x000ea2000c1e1900 */
[----:B------:R-:W-:Y:S01]  /*0b40*/  ISETP.NE.AND P3, PT, R4, 0x1, PT ;  /* 0x000000010400780c */ /* 0x000fe20003f65270 */
[----:B-1----:R-:W-:Y:S01]  /*0b50*/  IMAD.WIDE.U32 R12, R17, 0x8, R12 ;  /* 0x00000008110c7825 */ /* 0x002fe200078e000c */
[----:B--2---:R-:W0:Y:S04]  /*0b60*/  F2F.F64.F32 R10, R8 ;  /* 0x00000008000a7310 */ /* 0x004e280000201800 */
[----:B0-----:R2:W-:Y:S07]  /*0b70*/  STG.E.64 desc[UR8][R12.64], R10 ;  /* 0x0000000a0c007986 */ /* 0x0015ee000c101b08 */
[----:B------:R-:W-:Y:S05]  /*0b80*/  @!P3 BRA `(.L_x_107) ;  /* 0x000000000044b947 */ /* 0x000fea0003800000 */
[----:B------:R-:W0:Y:S01]  /*0b90*/  LDCU.128 UR12, c[0x0][0x380] ;  /* 0x00007000ff0c77ac */ /* 0x000e220008000c00 */
[----:B------:R-:W-:-:S05]  /*0ba0*/  IADD3 R6, P3, PT, R6, R7, RZ ;  /* 0x0000000706067210 */ /* 0x000fca0007f7e0ff */
[----:B--2---:R-:W-:Y:S02]  /*0bb0*/  IMAD.X R11, RZ, RZ, RZ, P3 ;  /* 0x000000ffff0b7224 */ /* 0x004fe400018e06ff */
[----:B------:R-:W-:-:S03]  /*0bc0*/  IMAD.SHL.U32 R10, R6, 0x8, RZ ;  /* 0x00000008060a7824 */ /* 0x000fc600078e00ff */
[----:B------:R-:W-:Y:S02]  /*0bd0*/  SHF.L.U64.HI R11, R6, 0x3, R11 ;  /* 0x00000003060b7819 */ /* 0x000fe4000001020b */
[----:B0-----:R-:W-:-:S04]  /*0be0*/  IADD3 R8, P3, PT, R10, UR12, RZ ;  /* 0x0000000c0a087c10 */ /* 0x001fc8000ff7e0ff */
[----:B------:R-:W-:-:S05]  /*0bf0*/  IADD3.X R9, PT, PT, R11, UR13, RZ, P3, !PT ;  /* 0x0000000d0b097c10 */ /* 0x000fca0009ffe4ff */
[----:B------:R-:W2:Y:S01]  /*0c00*/  LDG.E R6, desc[UR8][R8.64+0x8] ;  /* 0x0000080808067981 */ /* 0x000ea2000c1e1900 */
[----:B------:R-:W-:-:S04]  /*0c10*/  IADD3 R10, P3, PT, R10, UR14, RZ ;  /* 0x0000000e0a0a7c10 */ /* 0x000fc8000ff7e0ff */
[----:B------:R-:W-:Y:S02]  /*0c20*/  IADD3.X R11, PT, PT, R11, UR15, RZ, P3, !PT ;  /* 0x0000000f0b0b7c10 */ /* 0x000fe40009ffe4ff */
[----:B------:R-:W-:Y:S01]  /*0c30*/  ISETP.NE.AND P3, PT, R4, 0x2, PT ;  /* 0x000000020400780c */ /* 0x000fe20003f65270 */
[----:B--2---:R-:W0:Y:S02]  /*0c40*/  F2F.F64.F32 R6, R6 ;  /* 0x0000000600067310 */ /* 0x004e240000201800 */
[----:B0-----:R4:W-:Y:S10]  /*0c50*/  STG.E.64 desc[UR8][R10.64+0x8], R6 ;  /* 0x000008060a007986 */ /* 0x0019f4000c101b08 */
[----:B------:R-:W-:Y:S05]  /*0c60*/  @!P3 BRA `(.L_x_107) ;  /* 0x00000000000cb947 */ /* 0x000fea0003800000 */
[----:B----4-:R-:W2:Y:S02]  /*0c70*/  LDG.E R6, desc[UR8][R8.64+0x10] ;  /* 0x0000100808067981 */ /* 0x010ea4000c1e1900 */
[----:B--2---:R-:W0:Y:S02]  /*0c80*/  F2F.F64.F32 R6, R6 ;  /* 0x0000000600067310 */ /* 0x004e240000201800 */
[----:B0-----:R0:W-:Y:S02]  /*0c90*/  STG.E.64 desc[UR8][R10.64+0x10], R6 ;  /* 0x000010060a007986 */ /* 0x0011e4000c101b08 */
.L_x_107:
[----:B------:R-:W-:Y:S05]  /*0ca0*/  @P2 BRA `(.L_x_110) ;  /* 0xfffffff400402947 */ /* 0x000fea000383ffff */
[----:B------:R-:W-:Y:S05]  /*0cb0*/  EXIT ;  /* 0x000000000000794d */ /* 0x000fea0003800000 */
.L_x_111:
        /* <DEDUP_REMOVED lines=12> */
.L_x_117:


//--------------------- .nv.global.init           --------------------------
	.section	.nv.global.init,"aw",@progbits
.nv.global.init:
	.type		$str,@object
	.size		$str,(.L_0 - $str)
$str:
        /*0000*/ 	.byte	0x4e, 0x54, 0x20, 0x69, 0x73, 0x20, 0x32, 0x00
.L_0:


//--------------------- .nv.shared._Z4sumPPdS_i   --------------------------
	.section	.nv.shared._Z4sumPPdS_i,"aw",@nobits
	.sectionflags	@""
	.align	8
.nv.shared._Z4sumPPdS_i:
	.zero		1040


//--------------------- .nv.shared.reserved.0     --------------------------
	.section	.nv.shared.reserved.0,"aw",@nobits
	.weak		__nv_reservedSMEM_offset_0_alias
	.size		__nv_reservedSMEM_offset_0_alias, 0, 64
	.other		__nv_reservedSMEM_offset_0_alias,@"STO_CUDA_RESERVED_SHARED STV_DEFAULT"
__nv_reservedSMEM_offset_0_alias:
	.zero		0
	.zero		64


//--------------------- .nv.constant0._Z4sumPPdS_i --------------------------
	.section	.nv.constant0._Z4sumPPdS_i,"a",@progbits
	.sectionflags	@""
	.align	4
.nv.constant0._Z4sumPPdS_i:
	.zero		916


//--------------------- .nv.constant0._Z17poin_mul_parallelPA2_fS0_S0_i --------------------------
	.section	.nv.constant0._Z17poin_mul_parallelPA2_fS0_S0_i,"a",@progbits
	.sectionflags	@""
	.align	4
.nv.constant0._Z17poin_mul_parallelPA2_fS0_S0_i:
	.zero		924


//--------------------- .nv.constant0._Z12conv_complexPdPA2_fi --------------------------
	.section	.nv.constant0._Z12conv_complexPdPA2_fi,"a",@progbits
	.sectionflags	@""
	.align	4
.nv.constant0._Z12conv_complexPdPA2_fi:
	.zero		916


//--------------------- .nv.constant0._Z7scale_pPA2_fi --------------------------
	.section	.nv.constant0._Z7scale_pPA2_fi,"a",@progbits
	.sectionflags	@""
	.align	4
.nv.constant0._Z7scale_pPA2_fi:
	.zero		908


//--------------------- .nv.constant0._Z9to_real_pPA2_fPdi --------------------------
	.section	.nv.constant0._Z9to_real_pPA2_fPdi,"a",@progbits
	.sectionflags	@""
	.align	4
.nv.constant0._Z9to_real_pPA2_fPdi:
	.zero		916


//--------------------- SYMBOLS --------------------------

	.type		.nv.reservedSmem.offset0,@object
	.size		.nv.reservedSmem.offset0,0x4
	.type		.nv.reservedSmem.cap,@object
	.size		.nv.reservedSmem.cap,0x4
	.type		vprintf,@function
